	.target	sm_80

	.elftype	@"ET_EXEC"


//--------------------- .note.nv.tkinfo           --------------------------
	.section	.note.nv.tkinfo,"",@"SHT_NOTE"
	.sectionflags	@"SHF_NOTE_NV_TKINFO"
	.tkinfo
        /*0018*/ 	.word	0x00000002
        /*0030*/ 	.string	""
        /*0030*/ 	.string	"ptxas"
        /*0030*/ 	.string	"Cuda compilation tools, release 13.0, V13.0.88"
        /*0030*/ 	.string	"Build cuda_13.0.r13.0/compiler.36424714_0"
        /*0030*/ 	.string	"-v  -suppress-debug-info  -lineinfo  -arch sm_80 "



//--------------------- .note.nv.cuinfo           --------------------------
	.section	.note.nv.cuinfo,"",@"SHT_NOTE"
	.sectionflags	@"SHF_NOTE_NV_CUINFO"
        /*0018*/ 	.short	0x0002
        /*001a*/ 	.short	0x0050
        /*001c*/ 	.short	0x0082
	.zero		2


//--------------------- .nv.info                  --------------------------
	.section	.nv.info,"",@"SHT_CUDA_INFO"
	.align	4


	//----- nvinfo : EIATTR_REGCOUNT
	.align		4
        /*0000*/ 	.byte	0x04, 0x2f
        /*0002*/ 	.short	(.L_1 - .L_0)
	.align		4
.L_0:
        /*0004*/ 	.word	index@(matmul_kernel)
        /*0008*/ 	.word	0x00000020


	//----- nvinfo : EIATTR_FRAME_SIZE
	.align		4
.L_1:
        /*000c*/ 	.byte	0x04, 0x11
        /*000e*/ 	.short	(.L_3 - .L_2)
	.align		4
.L_2:
        /*0010*/ 	.word	index@(matmul_kernel)
        /*0014*/ 	.word	0x00000ae8


	//----- nvinfo : EIATTR_MIN_STACK_SIZE
	.align		4
.L_3:
        /*0018*/ 	.byte	0x04, 0x12
        /*001a*/ 	.short	(.L_5 - .L_4)
	.align		4
.L_4:
        /*001c*/ 	.word	index@(matmul_kernel)
        /*0020*/ 	.word	0x00000ae8
.L_5:


//--------------------- .nv.info.matmul_kernel    --------------------------
	.section	.nv.info.matmul_kernel,"",@"SHT_CUDA_INFO"
	.sectionflags	@""
	.align	4


	//----- nvinfo : EIATTR_CUDA_API_VERSION
	.align		4
        /*0000*/ 	.byte	0x04, 0x37
        /*0002*/ 	.short	(.L_7 - .L_6)
.L_6:
        /*0004*/ 	.word	0x00000082


	//----- nvinfo : EIATTR_SW2861232_WAR
	.align		4
.L_7:
        /*0008*/ 	.byte	0x01, 0x35
	.zero		2


	//----- nvinfo : EIATTR_PARAM_CBANK
	.align		4
        /*000c*/ 	.byte	0x04, 0x0a
        /*000e*/ 	.short	(.L_9 - .L_8)
	.align		4
.L_8:
        /*0010*/ 	.word	index@(.nv.constant0.matmul_kernel)
        /*0014*/ 	.short	0x0160
        /*0016*/ 	.short	0x0050


	//----- nvinfo : EIATTR_CBANK_PARAM_SIZE
	.align		4
.L_9:
        /*0018*/ 	.byte	0x03, 0x19
        /*001a*/ 	.short	0x0050


	//----- nvinfo : EIATTR_KPARAM_INFO
	.align		4
        /*001c*/ 	.byte	0x04, 0x17
        /*001e*/ 	.short	(.L_11 - .L_10)
.L_10:
        /*0020*/ 	.word	0x00000000
        /*0024*/ 	.short	0x000d
        /*0026*/ 	.short	0x0048
        /*0028*/ 	.byte	0x00, 0xf4, 0x21, 0x00


	//----- nvinfo : EIATTR_KPARAM_INFO
	.align		4
.L_11:
        /*002c*/ 	.byte	0x04, 0x17
        /*002e*/ 	.short	(.L_13 - .L_12)
.L_12:
        /*0030*/ 	.word	0x00000000
        /*0034*/ 	.short	0x000c
        /*0036*/ 	.short	0x0040
        /*0038*/ 	.byte	0x00, 0xf4, 0x21, 0x00


	//----- nvinfo : EIATTR_KPARAM_INFO
	.align		4
.L_13:
        /*003c*/ 	.byte	0x04, 0x17
        /*003e*/ 	.short	(.L_15 - .L_14)
.L_14:
        /*0040*/ 	.word	0x00000000
        /*0044*/ 	.short	0x000b
        /*0046*/ 	.short	0x0038
        /*0048*/ 	.byte	0x00, 0xf0, 0x11, 0x00


	//----- nvinfo : EIATTR_KPARAM_INFO
	.align		4
.L_15:
        /*004c*/ 	.byte	0x04, 0x17
        /*004e*/ 	.short	(.L_17 - .L_16)
.L_16:
        /*0050*/ 	.word	0x00000000
        /*0054*/ 	.short	0x000a
        /*0056*/ 	.short	0x0034
        /*0058*/ 	.byte	0x00, 0xf0, 0x11, 0x00


	//----- nvinfo : EIATTR_KPARAM_INFO
	.align		4
.L_17:
        /*005c*/ 	.byte	0x04, 0x17
        /*005e*/ 	.short	(.L_19 - .L_18)
.L_18:
        /*0060*/ 	.word	0x00000000
        /*0064*/ 	.short	0x0009
        /*0066*/ 	.short	0x0030
        /*0068*/ 	.byte	0x00, 0xf0, 0x11, 0x00


	//----- nvinfo : EIATTR_KPARAM_INFO
	.align		4
.L_19:
        /*006c*/ 	.byte	0x04, 0x17
        /*006e*/ 	.short	(.L_21 - .L_20)
.L_20:
        /*0070*/ 	.word	0x00000000
        /*0074*/ 	.short	0x0008
        /*0076*/ 	.short	0x002c
        /*0078*/ 	.byte	0x00, 0xf0, 0x11, 0x00


	//----- nvinfo : EIATTR_KPARAM_INFO
	.align		4
.L_21:
        /*007c*/ 	.byte	0x04, 0x17
        /*007e*/ 	.short	(.L_23 - .L_22)
.L_22:
        /*0080*/ 	.word	0x00000000
        /*0084*/ 	.short	0x0007
        /*0086*/ 	.short	0x0028
        /*0088*/ 	.byte	0x00, 0xf0, 0x11, 0x00


	//----- nvinfo : EIATTR_KPARAM_INFO
	.align		4
.L_23:
        /*008c*/ 	.byte	0x04, 0x17
        /*008e*/ 	.short	(.L_25 - .L_24)
.L_24:
        /*0090*/ 	.word	0x00000000
        /*0094*/ 	.short	0x0006
        /*0096*/ 	.short	0x0024
        /*0098*/ 	.byte	0x00, 0xf0, 0x11, 0x00


	//----- nvinfo : EIATTR_KPARAM_INFO
	.align		4
.L_25:
        /*009c*/ 	.byte	0x04, 0x17
        /*009e*/ 	.short	(.L_27 - .L_26)
.L_26:
        /*00a0*/ 	.word	0x00000000
        /*00a4*/ 	.short	0x0005
        /*00a6*/ 	.short	0x0020
        /*00a8*/ 	.byte	0x00, 0xf0, 0x11, 0x00


	//----- nvinfo : EIATTR_KPARAM_INFO
	.align		4
.L_27:
        /*00ac*/ 	.byte	0x04, 0x17
        /*00ae*/ 	.short	(.L_29 - .L_28)
.L_28:
        /*00b0*/ 	.word	0x00000000
        /*00b4*/ 	.short	0x0004
        /*00b6*/ 	.short	0x001c
        /*00b8*/ 	.byte	0x00, 0xf0, 0x11, 0x00


	//----- nvinfo : EIATTR_KPARAM_INFO
	.align		4
.L_29:
        /*00bc*/ 	.byte	0x04, 0x17
        /*00be*/ 	.short	(.L_31 - .L_30)
.L_30:
        /*00c0*/ 	.word	0x00000000
        /*00c4*/ 	.short	0x0003
        /*00c6*/ 	.short	0x0018
        /*00c8*/ 	.byte	0x00, 0xf0, 0x11, 0x00


	//----- nvinfo : EIATTR_KPARAM_INFO
	.align		4
.L_31:
        /*00cc*/ 	.byte	0x04, 0x17
        /*00ce*/ 	.short	(.L_33 - .L_32)
.L_32:
        /*00d0*/ 	.word	0x00000000
        /*00d4*/ 	.short	0x0002
        /*00d6*/ 	.short	0x0010
        /*00d8*/ 	.byte	0x00, 0xf4, 0x21, 0x00


	//----- nvinfo : EIATTR_KPARAM_INFO
	.align		4
.L_33:
        /*00dc*/ 	.byte	0x04, 0x17
        /*00de*/ 	.short	(.L_35 - .L_34)
.L_34:
        /*00e0*/ 	.word	0x00000000
        /*00e4*/ 	.short	0x0001
        /*00e6*/ 	.short	0x0008
        /*00e8*/ 	.byte	0x00, 0xf4, 0x21, 0x00


	//----- nvinfo : EIATTR_KPARAM_INFO
	.align		4
.L_35:
        /*00ec*/ 	.byte	0x04, 0x17
        /*00ee*/ 	.short	(.L_37 - .L_36)
.L_36:
        /*00f0*/ 	.word	0x00000000
        /*00f4*/ 	.short	0x0000
        /*00f6*/ 	.short	0x0000
        /*00f8*/ 	.byte	0x00, 0xf4, 0x21, 0x00


	//----- nvinfo : EIATTR_MAXREG_COUNT
	.align		4
.L_37:
        /*00fc*/ 	.byte	0x03, 0x1b
        /*00fe*/ 	.short	0x00ff


	//----- nvinfo : EIATTR_NUM_BARRIERS
	.align		4
        /*0100*/ 	.byte	0x02, 0x4c
        /*0102*/ 	.byte	0x01
	.zero		1


	//----- nvinfo : EIATTR_ANNOTATIONS
	.align		4
        /*0104*/ 	.byte	0x04, 0x55
        /*0106*/ 	.short	(.L_39 - .L_38)


	//   ....[0]....
.L_38:
        /*0108*/ 	.word	0x00000001
        /*010c*/ 	.byte	0x20, 0x05, 0x00, 0x00, 0x01, 0x00, 0x00, 0x00, 0x30, 0x05, 0x00, 0x00, 0x01, 0x00, 0x00, 0x00
        /* <DEDUP_REMOVED lines=547> */
        /*234c*/ 	.byte	0xb0, 0xa9, 0x00, 0x00, 0x01, 0x00, 0x00, 0x00, 0x70, 0xaa, 0x00, 0x00


	//----- nvinfo : EIATTR_MERCURY_ISA_VERSION
	.align		4
.L_39:
        /*2358*/ 	.byte	0x03, 0x5f
        /*235a*/ 	.short	0x0000


	//----- nvinfo : EIATTR_EXIT_INSTR_OFFSETS
	.align		4
        /*235c*/ 	.byte	0x04, 0x1c
        /*235e*/ 	.short	(.L_41 - .L_40)


	//   ....[0]....
.L_40:
        /*2360*/ 	.word	0x0000aee0


	//   ....[1]....
        /*2364*/ 	.word	0x0000af10


	//----- nvinfo : EIATTR_REQNTID
	.align		4
.L_41:
        /*2368*/ 	.byte	0x04, 0x10
        /*236a*/ 	.short	(.L_43 - .L_42)
.L_42:
        /*236c*/ 	.word	0x00000100
        /*2370*/ 	.word	0x00000001
        /*2374*/ 	.word	0x00000001
.L_43:


//--------------------- .nv.callgraph             --------------------------
	.section	.nv.callgraph,"",@"SHT_CUDA_CALLGRAPH"
	.align	4
	.sectionentsize	8
	.align		4
        /*0000*/ 	.word	0x00000000
	.align		4
        /*0004*/ 	.word	0xffffffff
	.align		4
        /*0008*/ 	.word	0x00000000
	.align		4
        /*000c*/ 	.word	0xfffffffe
	.align		4
        /*0010*/ 	.word	0x00000000
	.align		4
        /*0014*/ 	.word	0xfffffffd
	.align		4
        /*0018*/ 	.word	0x00000000
	.align		4
        /*001c*/ 	.word	0xfffffffc


//--------------------- .nv.rel.action            --------------------------
	.section	.nv.rel.action,"",@"SHT_CUDA_RELOCINFO"
	.align	8
	.sectionentsize	8
        /*0000*/ 	.byte	0x73, 0x00, 0x00, 0x00, 0x00, 0x00, 0x00, 0x00, 0x00, 0x00, 0x00, 0x11, 0x25, 0x00, 0x05, 0x36


//--------------------- .nv.constant0.matmul_kernel --------------------------
	.section	.nv.constant0.matmul_kernel,"a",@progbits
	.sectionflags	@""
	.align	4
.nv.constant0.matmul_kernel:
	.zero		432


//--------------------- .text.matmul_kernel       --------------------------
	.section	.text.matmul_kernel,"ax",@progbits
	.sectioninfo	@"SHI_REGISTERS=32"
	.align	128
        .global         matmul_kernel
        .type           matmul_kernel,@function
        .size           matmul_kernel,(.L_x_5 - matmul_kernel)
        .other          matmul_kernel,@"STO_CUDA_ENTRY STV_DEFAULT"
matmul_kernel:
.text.matmul_kernel:
[----:B------:R-:W-:-:S03]  /*0000*/  IMAD.MOV.U32 R1, RZ, RZ, c[0x0][0x28] ;  /* 0x00000a00ff017624 */ /* 0x000fc600078e00ff */
[----:B------:R-:W-:Y:S01]  /*0010*/  IMAD.MOV.U32 R0, RZ, RZ, c[0x0][0x17c] ;  /* 0x00005f00ff007624 */ /* 0x000fe200078e00ff */
[----:B------:R-:W0:Y:S01]  /*0020*/  S2R R21, SR_TID.X ;  /* 0x0000000000157919 */ /* 0x000e220000002100 */
[----:B------:R-:W-:Y:S01]  /*0030*/  IADD3 R1, R1, -0xae8, RZ ;  /* 0xfffff51801017810 */ /* 0x000fe20007ffe0ff */
[----:B------:R-:W-:Y:S02]  /*0040*/  ULDC.64 UR4, c[0x0][0x118] ;  /* 0x0000460000047ab9 */ /* 0x000fe40000000a00 */
[----:B------:R-:W-:-:S04]  /*0050*/  IADD3 R0, R0, 0xf, RZ ;  /* 0x0000000f00007810 */ /* 0x000fc80007ffe0ff */
[----:B------:R-:W-:-:S04]  /*0060*/  SHF.R.S32.HI R3, RZ, 0x1f, R0 ;  /* 0x0000001fff037819 */ /* 0x000fc80000011400 */
[----:B------:R-:W-:-:S04]  /*0070*/  LEA.HI R3, R3, R0, RZ, 0x4 ;  /* 0x0000000003037211 */ /* 0x000fc800078f20ff */
[----:B------:R-:W-:Y:S02]  /*0080*/  SHF.R.S32.HI R0, RZ, 0x4, R3 ;  /* 0x00000004ff007819 */ /* 0x000fe40000011403 */
[----:B------:R-:W1:Y:S03]  /*0090*/  S2R R3, SR_CTAID.X ;  /* 0x0000000000037919 */ /* 0x000e660000002500 */
[----:B------:R-:W-:Y:S01]  /*00a0*/  IMAD.SHL.U32 R0, R0, 0x8, RZ ;  /* 0x0000000800007824 */ /* 0x000fe200078e00ff */
[----:B0-----:R-:W-:-:S04]  /*00b0*/  LOP3.LUT R20, R21, 0xff, RZ, 0xc0, !PT ;  /* 0x000000ff15147812 */ /* 0x001fc800078ec0ff */
[-C--:B------:R-:W-:Y:S02]  /*00c0*/  IABS R7, R0.reuse ;  /* 0x0000000000077213 */ /* 0x080fe40000000000 */
[----:B------:R-:W-:Y:S02]  /*00d0*/  IABS R10, R0 ;  /* 0x00000000000a7213 */ /* 0x000fe40000000000 */
[----:B------:R-:W0:Y:S01]  /*00e0*/  I2F.RP R2, R7 ;  /* 0x0000000700027306 */ /* 0x000e220000209400 */
[----:B-1----:R-:W-:-:S07]  /*00f0*/  IABS R8, R3 ;  /* 0x0000000300087213 */ /* 0x002fce0000000000 */
[----:B0-----:R-:W0:Y:S02]  /*0100*/  MUFU.RCP R2, R2 ;  /* 0x0000000200027308 */ /* 0x001e240000001000 */
[----:B0-----:R-:W-:Y:S01]  /*0110*/  IADD3 R4, R2, 0xffffffe, RZ ;  /* 0x0ffffffe02047810 */ /* 0x001fe20007ffe0ff */
[----:B------:R-:W-:-:S05]  /*0120*/  IMAD.MOV R2, RZ, RZ, -R10 ;  /* 0x000000ffff027224 */ /* 0x000fca00078e0a0a */
[----:B------:R0:W1:Y:S02]  /*0130*/  F2I.FTZ.U32.TRUNC.NTZ R5, R4 ;  /* 0x0000000400057305 */ /* 0x000064000021f000 */
[----:B0-----:R-:W-:Y:S02]  /*0140*/  IMAD.MOV.U32 R4, RZ, RZ, RZ ;  /* 0x000000ffff047224 */ /* 0x001fe400078e00ff */
[----:B-1----:R-:W-:-:S04]  /*0150*/  IMAD.MOV R6, RZ, RZ, -R5 ;  /* 0x000000ffff067224 */ /* 0x002fc800078e0a05 */
[----:B------:R-:W-:Y:S02]  /*0160*/  IMAD R9, R6, R7, RZ ;  /* 0x0000000706097224 */ /* 0x000fe400078e02ff */
[----:B------:R-:W-:Y:S02]  /*0170*/  IMAD.MOV.U32 R6, RZ, RZ, R8 ;  /* 0x000000ffff067224 */ /* 0x000fe400078e0008 */
[----:B------:R-:W-:-:S06]  /*0180*/  IMAD.HI.U32 R5, R5, R9, R4 ;  /* 0x0000000905057227 */ /* 0x000fcc00078e0004 */
[----:B------:R-:W-:-:S04]  /*0190*/  IMAD.HI.U32 R5, R5, R6, RZ ;  /* 0x0000000605057227 */ /* 0x000fc800078e00ff */
[----:B------:R-:W-:-:S05]  /*01a0*/  IMAD R2, R5, R2, R6 ;  /* 0x0000000205027224 */ /* 0x000fca00078e0206 */
[----:B------:R-:W-:-:S13]  /*01b0*/  ISETP.GT.U32.AND P1, PT, R7, R2, PT ;  /* 0x000000020700720c */ /* 0x000fda0003f24070 */
[----:B------:R-:W-:Y:S01]  /*01c0*/  @!P1 IMAD.IADD R2, R2, 0x1, -R7 ;  /* 0x0000000102029824 */ /* 0x000fe200078e0a07 */
[----:B------:R-:W-:Y:S02]  /*01d0*/  @!P1 IADD3 R5, R5, 0x1, RZ ;  /* 0x0000000105059810 */ /* 0x000fe40007ffe0ff */
[----:B------:R-:W-:Y:S02]  /*01e0*/  ISETP.NE.AND P1, PT, R0, RZ, PT ;  /* 0x000000ff0000720c */ /* 0x000fe40003f25270 */
[----:B------:R-:W-:Y:S02]  /*01f0*/  ISETP.GE.U32.AND P0, PT, R2, R7, PT ;  /* 0x000000070200720c */ /* 0x000fe40003f06070 */
[----:B------:R-:W-:-:S04]  /*0200*/  LOP3.LUT R2, R3, R0, RZ, 0x3c, !PT ;  /* 0x0000000003027212 */ /* 0x000fc800078e3cff */
[----:B------:R-:W-:Y:S02]  /*0210*/  ISETP.GE.AND P2, PT, R2, RZ, PT ;  /* 0x000000ff0200720c */ /* 0x000fe40003f46270 */
[----:B------:R-:W-:-:S04]  /*0220*/  MOV R2, c[0x0][0x178] ;  /* 0x00005e0000027a02 */ /* 0x000fc80000000f00 */
[----:B------:R-:W-:Y:S02]  /*0230*/  IADD3 R2, R2, 0x1ff, RZ ;  /* 0x000001ff02027810 */ /* 0x000fe40007ffe0ff */
[----:B------:R-:W-:-:S05]  /*0240*/  @P0 IADD3 R5, R5, 0x1, RZ ;  /* 0x0000000105050810 */ /* 0x000fca0007ffe0ff */
[----:B------:R-:W-:Y:S01]  /*0250*/  IMAD.MOV.U32 R4, RZ, RZ, R5 ;  /* 0x000000ffff047224 */ /* 0x000fe200078e0005 */
[----:B------:R-:W-:-:S03]  /*0260*/  SHF.R.S32.HI R5, RZ, 0x1f, R2 ;  /* 0x0000001fff057819 */ /* 0x000fc60000011402 */
[----:B------:R-:W-:Y:S01]  /*0270*/  @!P2 IMAD.MOV R4, RZ, RZ, -R4 ;  /* 0x000000ffff04a224 */ /* 0x000fe200078e0a04 */
[----:B------:R-:W-:Y:S02]  /*0280*/  @!P1 LOP3.LUT R4, RZ, R0, RZ, 0x33, !PT ;  /* 0x00000000ff049212 */ /* 0x000fe400078e33ff */
[----:B------:R-:W-:-:S03]  /*0290*/  LEA.HI R5, R5, R2, RZ, 0x9 ;  /* 0x0000000205057211 */ /* 0x000fc600078f48ff */
[----:B------:R-:W-:Y:S02]  /*02a0*/  IMAD.SHL.U32 R2, R4, 0x8, RZ ;  /* 0x0000000804027824 */ /* 0x000fe400078e00ff */
[----:B------:R-:W-:-:S03]  /*02b0*/  IMAD.MOV R4, RZ, RZ, -R4 ;  /* 0x000000ffff047224 */ /* 0x000fc600078e0a04 */
[----:B------:R-:W-:Y:S01]  /*02c0*/  LEA.HI.SX32 R5, R5, -R2, 0x17 ;  /* 0x8000000205057211 */ /* 0x000fe200078fbaff */
[----:B------:R-:W-:Y:S02]  /*02d0*/  IMAD R13, R0, R4, R3 ;  /* 0x00000004000d7224 */ /* 0x000fe400078e0203 */
[----:B------:R-:W-:Y:S01]  /*02e0*/  IMAD.MOV.U32 R4, RZ, RZ, RZ ;  /* 0x000000ffff047224 */ /* 0x000fe200078e00ff */
[----:B------:R-:W-:Y:S02]  /*02f0*/  IMNMX R6, R5, 0x8, PT ;  /* 0x0000000805067817 */ /* 0x000fe40003800200 */
[----:B------:R-:W-:Y:S02]  /*0300*/  IABS R11, R13 ;  /* 0x0000000d000b7213 */ /* 0x000fe40000000000 */
[----:B------:R-:W-:-:S04]  /*0310*/  IABS R9, R6 ;  /* 0x0000000600097213 */ /* 0x000fc80000000000 */
[----:B------:R-:W0:Y:S08]  /*0320*/  I2F.RP R7, R9 ;  /* 0x0000000900077306 */ /* 0x000e300000209400 */
[----:B0-----:R-:W0:Y:S02]  /*0330*/  MUFU.RCP R7, R7 ;  /* 0x0000000700077308 */ /* 0x001e240000001000 */
[----:B0-----:R-:W-:Y:S01]  /*0340*/  IADD3 R5, R7, 0xffffffe, RZ ;  /* 0x0ffffffe07057810 */ /* 0x001fe20007ffe0ff */
[----:B------:R-:W-:-:S05]  /*0350*/  IMAD.MOV.U32 R7, RZ, RZ, c[0x0][0x180] ;  /* 0x00006000ff077624 */ /* 0x000fca00078e00ff */
[----:B------:R-:W0:Y:S01]  /*0360*/  F2I.FTZ.U32.TRUNC.NTZ R5, R5 ;  /* 0x0000000500057305 */ /* 0x000e22000021f000 */
[----:B------:R-:W-:Y:S01]  /*0370*/  IADD3 R7, R7, 0x3f, RZ ;  /* 0x0000003f07077810 */ /* 0x000fe20007ffe0ff */
[----:B0-----:R-:W-:-:S04]  /*0380*/  IMAD.MOV R8, RZ, RZ, -R5 ;  /* 0x000000ffff087224 */ /* 0x001fc800078e0a05 */
[----:B------:R-:W-:-:S04]  /*0390*/  IMAD.MOV.U32 R0, RZ, RZ, R8 ;  /* 0x000000ffff007224 */ /* 0x000fc800078e0008 */
[----:B------:R-:W-:Y:S01]  /*03a0*/  IMAD R3, R0, R9, RZ ;  /* 0x0000000900037224 */ /* 0x000fe200078e02ff */
[----:B------:R-:W-:-:S03]  /*03b0*/  IABS R0, R6 ;  /* 0x0000000600007213 */ /* 0x000fc60000000000 */
[----:B------:R-:W-:-:S04]  /*03c0*/  IMAD.HI.U32 R4, R5, R3, R4 ;  /* 0x0000000305047227 */ /* 0x000fc800078e0004 */
[----:B------:R-:W-:Y:S02]  /*03d0*/  IMAD.MOV R0, RZ, RZ, -R0 ;  /* 0x000000ffff007224 */ /* 0x000fe400078e0a00 */
[----:B------:R-:W-:-:S04]  /*03e0*/  IMAD.HI.U32 R4, R4, R11, RZ ;  /* 0x0000000b04047227 */ /* 0x000fc800078e00ff */
[----:B------:R-:W-:-:S05]  /*03f0*/  IMAD R0, R4, R0, R11 ;  /* 0x0000000004007224 */ /* 0x000fca00078e020b */
[----:B------:R-:W-:-:S13]  /*0400*/  ISETP.GT.U32.AND P1, PT, R9, R0, PT ;  /* 0x000000000900720c */ /* 0x000fda0003f24070 */
[-C--:B------:R-:W-:Y:S02]  /*0410*/  @!P1 IADD3 R0, R0, -R9.reuse, RZ ;  /* 0x8000000900009210 */ /* 0x080fe40007ffe0ff */
[----:B------:R-:W-:Y:S02]  /*0420*/  @!P1 IADD3 R4, R4, 0x1, RZ ;  /* 0x0000000104049810 */ /* 0x000fe40007ffe0ff */
[----:B------:R-:W-:Y:S02]  /*0430*/  ISETP.GE.U32.AND P0, PT, R0, R9, PT ;  /* 0x000000090000720c */ /* 0x000fe40003f06070 */
[----:B------:R-:W-:Y:S02]  /*0440*/  LOP3.LUT R0, R13, R6, RZ, 0x3c, !PT ;  /* 0x000000060d007212 */ /* 0x000fe400078e3cff */
[----:B------:R-:W-:Y:S02]  /*0450*/  ISETP.NE.AND P1, PT, R6, RZ, PT ;  /* 0x000000ff0600720c */ /* 0x000fe40003f25270 */
[----:B------:R-:W-:Y:S01]  /*0460*/  ISETP.GE.AND P2, PT, R0, RZ, PT ;  /* 0x000000ff0000720c */ /* 0x000fe20003f46270 */
[----:B------:R-:W-:-:S06]  /*0470*/  IMAD.MOV.U32 R0, RZ, RZ, c[0x0][0x180] ;  /* 0x00006000ff007624 */ /* 0x000fcc00078e00ff */
[----:B------:R-:W-:Y:S02]  /*0480*/  @P0 IADD3 R4, R4, 0x1, RZ ;  /* 0x0000000104040810 */ /* 0x000fe40007ffe0ff */
[----:B------:R-:W-:-:S04]  /*0490*/  ISETP.GT.AND P0, PT, R7, 0x3f, PT ;  /* 0x0000003f0700780c */ /* 0x000fc80003f04270 */
[----:B------:R-:W-:Y:S01]  /*04a0*/  @!P2 IMAD.MOV R4, RZ, RZ, -R4 ;  /* 0x000000ffff04a224 */ /* 0x000fe200078e0a04 */
[----:B------:R-:W-:-:S05]  /*04b0*/  @!P1 LOP3.LUT R4, RZ, R6, RZ, 0x33, !PT ;  /* 0x00000006ff049212 */ /* 0x000fca00078e33ff */
[----:B------:R-:W-:Y:S02]  /*04c0*/  IMAD.MOV R3, RZ, RZ, -R4 ;  /* 0x000000ffff037224 */ /* 0x000fe400078e0a04 */
[----:B------:R-:W-:Y:S02]  /*04d0*/  IMAD.SHL.U32 R24, R4, 0x10, RZ ;  /* 0x0000001004187824 */ /* 0x000fe400078e00ff */
[----:B------:R-:W-:-:S04]  /*04e0*/  IMAD R3, R6, R3, R13 ;  /* 0x0000000306037224 */ /* 0x000fc800078e020d */
[----:B------:R-:W-:-:S04]  /*04f0*/  IMAD.IADD R3, R2, 0x1, R3 ;  /* 0x0000000102037824 */ /* 0x000fc800078e0203 */
[----:B------:R-:W-:-:S05]  /*0500*/  IMAD R23, R3, 0x200, R20 ;  /* 0x0000020003177824 */ /* 0x000fca00078e0214 */
[----:B------:R-:W-:Y:S01]  /*0510*/  IADD3 R22, R23, 0x100, RZ ;  /* 0x0000010017167810 */ /* 0x000fe20007ffe0ff */
[----:B------:R0:W-:Y:S04]  /*0520*/  STL [R1+0x64c], R23 ;  /* 0x00064c1701007387 */ /* 0x0001e80000100800 */
[----:B------:R0:W-:Y:S04]  /*0530*/  STL [R1+0x650], R24 ;  /* 0x0006501801007387 */ /* 0x0001e80000100800 */
[----:B------:R0:W-:Y:S01]  /*0540*/  STL [R1+0x654], R22 ;  /* 0x0006541601007387 */ /* 0x0001e20000100800 */
[----:B------:R-:W-:Y:S05]  /*0550*/  @P0 BRA `(.L_x_0) ;  /* 0x000000b000000947 */ /* 0x000fea0003800000 */
[----:B------:R-:W-:Y:S01]  /*0560*/  IMAD.SHL.U32 R0, R21, 0x200, RZ ;  /* 0x0000020015007824 */ /* 0x000fe200078e00ff */
[----:B------:R-:W-:Y:S01]  /*0570*/  CS2R R16, SRZ ;  /* 0x0000000000107805 */ /* 0x000fe2000001ff00 */
[----:B------:R-:W-:Y:S01]  /*0580*/  CS2R R18, SRZ ;  /* 0x0000000000127805 */ /* 0x000fe2000001ff00 */
[----:B------:R-:W-:Y:S01]  /*0590*/  CS2R R12, SRZ ;  /* 0x00000000000c7805 */ /* 0x000fe2000001ff00 */
[----:B------:R-:W-:Y:S01]  /*05a0*/  CS2R R14, SRZ ;  /* 0x00000000000e7805 */ /* 0x000fe2000001ff00 */
[----:B------:R1:W-:Y:S01]  /*05b0*/  STL [R1+0x684], R0 ;  /* 0x0006840001007387 */ /* 0x0003e20000100800 */
[----:B------:R-:W-:Y:S01]  /*05c0*/  CS2R R8, SRZ ;  /* 0x0000000000087805 */ /* 0x000fe2000001ff00 */
[----:B------:R-:W-:Y:S01]  /*05d0*/  CS2R R10, SRZ ;  /* 0x00000000000a7805 */ /* 0x000fe2000001ff00 */
[----:B------:R-:W-:Y:S01]  /*05e0*/  CS2R R4, SRZ ;  /* 0x0000000000047805 */ /* 0x000fe2000001ff00 */
[----:B------:R-:W-:Y:S01]  /*05f0*/  CS2R R6, SRZ ;  /* 0x0000000000067805 */ /* 0x000fe2000001ff00 */
[----:B------:R-:W-:Y:S05]  /*0600*/  BRA `(.L_x_1) ;  /* 0x00009be000007947 */ /* 0x000fea0003800000 */
.L_x_0:
[----:B------:R-:W-:Y:S01]  /*0610*/  IABS R3, c[0x0][0x178] ;  /* 0x00005e0000037a13 */ /* 0x000fe20000000000 */
[----:B------:R-:W-:Y:S01]  /*0620*/  IMAD.SHL.U32 R28, R20, 0x2, RZ ;  /* 0x00000002141c7824 */ /* 0x000fe200078e00ff */
[----:B------:R-:W-:-:S02]  /*0630*/  IABS R2, c[0x0][0x17c] ;  /* 0x00005f0000027a13 */ /* 0x000fc40000000000 */
[----:B------:R-:W1:Y:S01]  /*0640*/  I2F.RP R6, R3 ;  /* 0x0000000300067306 */ /* 0x000e620000209400 */
[----:B------:R-:W-:Y:S02]  /*0650*/  IABS R13, R23 ;  /* 0x00000017000d7213 */ /* 0x000fe40000000000 */
[----:B------:R-:W-:-:S05]  /*0660*/  IABS R14, R22 ;  /* 0x00000016000e7213 */ /* 0x000fca0000000000 */
[----:B------:R-:W2:Y:S08]  /*0670*/  I2F.RP R10, R2 ;  /* 0x00000002000a7306 */ /* 0x000eb00000209400 */
[----:B-1----:R-:W1:Y:S08]  /*0680*/  MUFU.RCP R6, R6 ;  /* 0x0000000600067308 */ /* 0x002e700000001000 */
[----:B--2---:R-:W2:Y:S01]  /*0690*/  MUFU.RCP R10, R10 ;  /* 0x0000000a000a7308 */ /* 0x004ea20000001000 */
[----:B-1----:R-:W-:-:S02]  /*06a0*/  IADD3 R4, R6, 0xffffffe, RZ ;  /* 0x0ffffffe06047810 */ /* 0x002fc40007ffe0ff */
[----:B------:R-:W-:-:S05]  /*06b0*/  SHF.R.U32.HI R6, RZ, 0x6, R21 ;  /* 0x00000006ff067819 */ /* 0x000fca0000011615 */
[----:B------:R1:W3:Y:S01]  /*06c0*/  F2I.FTZ.U32.TRUNC.NTZ R5, R4 ;  /* 0x0000000400057305 */ /* 0x0002e2000021f000 */
[----:B------:R-:W-:Y:S02]  /*06d0*/  SGXT.U32 R6, R6, 0x2 ;  /* 0x000000020606781a */ /* 0x000fe40000000000 */
[----:B--2---:R-:W-:-:S05]  /*06e0*/  IADD3 R8, R10, 0xffffffe, RZ ;  /* 0x0ffffffe0a087810 */ /* 0x004fca0007ffe0ff */
[----:B------:R2:W4:Y:S01]  /*06f0*/  F2I.FTZ.U32.TRUNC.NTZ R9, R8 ;  /* 0x0000000800097305 */ /* 0x000522000021f000 */
[----:B-1----:R-:W-:Y:S01]  /*0700*/  IMAD.MOV.U32 R4, RZ, RZ, RZ ;  /* 0x000000ffff047224 */ /* 0x002fe200078e00ff */
[----:B---3--:R-:W-:Y:S01]  /*0710*/  IADD3 R12, RZ, -R5, RZ ;  /* 0x80000005ff0c7210 */ /* 0x008fe20007ffe0ff */
[----:B--2---:R-:W-:-:S04]  /*0720*/  IMAD.MOV.U32 R8, RZ, RZ, RZ ;  /* 0x000000ffff087224 */ /* 0x004fc800078e00ff */
[----:B------:R-:W-:Y:S02]  /*0730*/  IMAD R11, R12, R3, RZ ;  /* 0x000000030c0b7224 */ /* 0x000fe400078e02ff */
[----:B------:R-:W-:Y:S02]  /*0740*/  IMAD.MOV.U32 R12, RZ, RZ, R13 ;  /* 0x000000ffff0c7224 */ /* 0x000fe400078e000d */
[----:B------:R-:W-:-:S04]  /*0750*/  IMAD.HI.U32 R5, R5, R11, R4 ;  /* 0x0000000b05057227 */ /* 0x000fc800078e0004 */
[----:B----4-:R-:W-:Y:S02]  /*0760*/  IMAD.MOV R13, RZ, RZ, -R9 ;  /* 0x000000ffff0d7224 */ /* 0x010fe400078e0a09 */
[----:B------:R-:W-:-:S04]  /*0770*/  IMAD.HI.U32 R4, R5, R12, RZ ;  /* 0x0000000c05047227 */ /* 0x000fc800078e00ff */
[----:B------:R-:W-:Y:S02]  /*0780*/  IMAD R13, R13, R2, RZ ;  /* 0x000000020d0d7224 */ /* 0x000fe400078e02ff */
[----:B------:R-:W-:Y:S01]  /*0790*/  IMAD.MOV R11, RZ, RZ, -R4 ;  /* 0x000000ffff0b7224 */ /* 0x000fe200078e0a04 */
[----:B------:R-:W-:Y:S01]  /*07a0*/  LOP3.LUT R4, R24, R6, RZ, 0xfc, !PT ;  /* 0x0000000618047212 */ /* 0x000fe200078efcff */
[----:B------:R-:W-:-:S03]  /*07b0*/  IMAD.HI.U32 R10, R9, R13, R8 ;  /* 0x0000000d090a7227 */ /* 0x000fc600078e0008 */
[C---:B------:R-:W-:Y:S01]  /*07c0*/  LOP3.LUT R15, R4.reuse, 0xc, RZ, 0xfc, !PT ;  /* 0x0000000c040f7812 */ /* 0x040fe200078efcff */
[----:B------:R-:W-:Y:S01]  /*07d0*/  IMAD.MOV.U32 R8, RZ, RZ, R14 ;  /* 0x000000ffff087224 */ /* 0x000fe200078e000e */
[C---:B------:R-:W-:Y:S01]  /*07e0*/  LOP3.LUT R14, R4.reuse, 0x4, RZ, 0xfc, !PT ;  /* 0x00000004040e7812 */ /* 0x040fe200078efcff */
[----:B------:R-:W-:Y:S01]  /*07f0*/  IMAD R6, R3, R11, R12 ;  /* 0x0000000b03067224 */ /* 0x000fe200078e020c */
[----:B------:R-:W-:Y:S01]  /*0800*/  LOP3.LUT R12, R4, 0x8, RZ, 0xfc, !PT ;  /* 0x00000008040c7812 */ /* 0x000fe200078efcff */
[----:B------:R-:W-:Y:S01]  /*0810*/  IMAD.HI.U32 R5, R5, R8, RZ ;  /* 0x0000000805057227 */ /* 0x000fe200078e00ff */
[----:B------:R-:W-:Y:S02]  /*0820*/  IABS R9, R15 ;  /* 0x0000000f00097213 */ /* 0x000fe40000000000 */
[----:B------:R-:W-:Y:S01]  /*0830*/  IABS R11, R12 ;  /* 0x0000000c000b7213 */ /* 0x000fe20000000000 */
[----:B------:R-:W-:Y:S01]  /*0840*/  IMAD.MOV R16, RZ, RZ, -R5 ;  /* 0x000000ffff107224 */ /* 0x000fe200078e0a05 */
[----:B------:R-:W-:Y:S01]  /*0850*/  IABS R13, R14 ;  /* 0x0000000e000d7213 */ /* 0x000fe20000000000 */
[----:B------:R-:W-:Y:S01]  /*0860*/  IMAD.MOV.U32 R5, RZ, RZ, R9 ;  /* 0x000000ffff057224 */ /* 0x000fe200078e0009 */
[----:B------:R-:W-:Y:S01]  /*0870*/  IABS R17, R4 ;  /* 0x0000000400117213 */ /* 0x000fe20000000000 */
[C---:B------:R-:W-:Y:S01]  /*0880*/  IMAD R8, R3.reuse, R16, R8 ;  /* 0x0000001003087224 */ /* 0x040fe200078e0208 */
[----:B------:R-:W-:Y:S01]  /*0890*/  MOV R9, R11 ;  /* 0x0000000b00097202 */ /* 0x000fe20000000f00 */
[----:B------:R-:W-:Y:S01]  /*08a0*/  IMAD.HI.U32 R16, R10, R5, RZ ;  /* 0x000000050a107227 */ /* 0x000fe200078e00ff */
[----:B------:R-:W-:-:S02]  /*08b0*/  ISETP.GT.U32.AND P0, PT, R3, R6, PT ;  /* 0x000000060300720c */ /* 0x000fc40003f04070 */
[----:B------:R-:W-:Y:S01]  /*08c0*/  ISETP.GT.U32.AND P1, PT, R3, R8, PT ;  /* 0x000000080300720c */ /* 0x000fe20003f24070 */
[----:B------:R-:W-:Y:S02]  /*08d0*/  IMAD.MOV.U32 R11, RZ, RZ, R13 ;  /* 0x000000ffff0b7224 */ /* 0x000fe400078e000d */
[----:B------:R-:W-:Y:S02]  /*08e0*/  IMAD.MOV.U32 R13, RZ, RZ, R17 ;  /* 0x000000ffff0d7224 */ /* 0x000fe400078e0011 */
[----:B------:R-:W-:-:S04]  /*08f0*/  IMAD.HI.U32 R17, R10, R9, RZ ;  /* 0x000000090a117227 */ /* 0x000fc800078e00ff */
[----:B------:R-:W-:Y:S02]  /*0900*/  IMAD.MOV R16, RZ, RZ, -R16 ;  /* 0x000000ffff107224 */ /* 0x000fe400078e0a10 */
[----:B------:R-:W-:Y:S02]  /*0910*/  IMAD.MOV R17, RZ, RZ, -R17 ;  /* 0x000000ffff117224 */ /* 0x000fe400078e0a11 */
[----:B------:R-:W-:Y:S01]  /*0920*/  IMAD R5, R2, R16, R5 ;  /* 0x0000001002057224 */ /* 0x000fe200078e0205 */
[----:B------:R-:W-:Y:S01]  /*0930*/  @!P1 IADD3 R8, R8, -R3, RZ ;  /* 0x8000000308089210 */ /* 0x000fe20007ffe0ff */
[----:B------:R-:W-:Y:S01]  /*0940*/  IMAD.HI.U32 R18, R10, R11, RZ ;  /* 0x0000000b0a127227 */ /* 0x000fe200078e00ff */
[----:B------:R-:W-:Y:S02]  /*0950*/  LOP3.LUT R16, R21, 0x7, RZ, 0xc0, !PT ;  /* 0x0000000715107812 */ /* 0x000fe400078ec0ff */
[----:B------:R-:W-:Y:S01]  /*0960*/  ISETP.GT.U32.AND P1, PT, R2, R5, PT ;  /* 0x000000050200720c */ /* 0x000fe20003f24070 */
[----:B------:R-:W-:Y:S01]  /*0970*/  IMAD.HI.U32 R10, R10, R13, RZ ;  /* 0x0000000d0a0a7227 */ /* 0x000fe200078e00ff */
[----:B------:R-:W-:-:S03]  /*0980*/  ISETP.GT.U32.AND P5, PT, R3, R8, PT ;  /* 0x000000080300720c */ /* 0x000fc60003fa4070 */
[----:B------:R-:W-:Y:S02]  /*0990*/  IMAD R9, R2, R17, R9 ;  /* 0x0000001102097224 */ /* 0x000fe400078e0209 */
[----:B------:R-:W-:Y:S01]  /*09a0*/  @!P0 IMAD.IADD R6, R6, 0x1, -R3 ;  /* 0x0000000106068824 */ /* 0x000fe200078e0a03 */
[----:B------:R-:W-:Y:S01]  /*09b0*/  ISETP.GE.AND P0, PT, R4, RZ, PT ;  /* 0x000000ff0400720c */ /* 0x000fe20003f06270 */
[----:B------:R-:W-:Y:S01]  /*09c0*/  IMAD.MOV R18, RZ, RZ, -R18 ;  /* 0x000000ffff127224 */ /* 0x000fe200078e0a12 */
[C---:B------:R-:W-:Y:S01]  /*09d0*/  ISETP.GT.U32.AND P2, PT, R2.reuse, R9, PT ;  /* 0x000000090200720c */ /* 0x040fe20003f44070 */
[----:B------:R-:W-:Y:S01]  /*09e0*/  IMAD.MOV R10, RZ, RZ, -R10 ;  /* 0x000000ffff0a7224 */ /* 0x000fe200078e0a0a */
[----:B------:R-:W-:Y:S01]  /*09f0*/  ISETP.GT.U32.AND P6, PT, R3, R6, PT ;  /* 0x000000060300720c */ /* 0x000fe20003fc4070 */
[C---:B------:R-:W-:Y:S01]  /*0a00*/  IMAD R11, R2.reuse, R18, R11 ;  /* 0x00000012020b7224 */ /* 0x040fe200078e020b */
[----:B------:R-:W-:Y:S01]  /*0a10*/  LOP3.LUT R4, RZ, c[0x0][0x17c], RZ, 0x33, !PT ;  /* 0x00005f00ff047a12 */ /* 0x000fe200078e33ff */
[C---:B------:R-:W-:Y:S01]  /*0a20*/  IMAD R13, R2.reuse, R10, R13 ;  /* 0x0000000a020d7224 */ /* 0x040fe200078e020d */
[----:B------:R-:W-:Y:S01]  /*0a30*/  SHF.R.S32.HI R10, RZ, 0x1f, R7 ;  /* 0x0000001fff0a7819 */ /* 0x000fe20000011407 */
[--C-:B------:R-:W-:Y:S01]  /*0a40*/  @!P1 IMAD.IADD R5, R5, 0x1, -R2.reuse ;  /* 0x0000000105059824 */ /* 0x100fe200078e0a02 */
[----:B------:R-:W-:Y:S01]  /*0a50*/  ISETP.GT.U32.AND P3, PT, R2, R11, PT ;  /* 0x0000000b0200720c */ /* 0x000fe20003f64070 */
[--C-:B------:R-:W-:Y:S01]  /*0a60*/  @!P5 IMAD.IADD R8, R8, 0x1, -R3.reuse ;  /* 0x000000010808d824 */ /* 0x100fe200078e0a03 */
[----:B------:R-:W-:Y:S01]  /*0a70*/  ISETP.GT.U32.AND P4, PT, R2, R13, PT ;  /* 0x0000000d0200720c */ /* 0x000fe20003f84070 */
[----:B------:R-:W-:Y:S01]  /*0a80*/  IMAD R19, R16, 0x410, RZ ;  /* 0x0000041010137824 */ /* 0x000fe200078e02ff */
[----:B------:R-:W-:Y:S01]  /*0a90*/  ISETP.GE.AND P1, PT, R22, RZ, PT ;  /* 0x000000ff1600720c */ /* 0x000fe20003f26270 */
[----:B------:R-:W-:Y:S01]  /*0aa0*/  @!P2 IMAD.IADD R9, R9, 0x1, -R2 ;  /* 0x000000010909a824 */ /* 0x000fe200078e0a02 */
[----:B------:R-:W-:Y:S01]  /*0ab0*/  ISETP.GT.U32.AND P2, PT, R2, R5, PT ;  /* 0x000000050200720c */ /* 0x000fe20003f44070 */
[----:B------:R-:W-:Y:S01]  /*0ac0*/  @!P6 IMAD.IADD R6, R6, 0x1, -R3 ;  /* 0x000000010606e824 */ /* 0x000fe200078e0a03 */
[----:B------:R-:W-:Y:S01]  /*0ad0*/  ISETP.GE.AND P6, PT, R23, RZ, PT ;  /* 0x000000ff1700720c */ /* 0x000fe20003fc6270 */
[----:B------:R-:W-:Y:S01]  /*0ae0*/  IMAD.SHL.U32 R17, R21, 0x2, RZ ;  /* 0x0000000215117824 */ /* 0x000fe200078e00ff */
[----:B------:R-:W-:Y:S01]  /*0af0*/  LEA.HI R7, R10, R7, RZ, 0x6 ;  /* 0x000000070a077211 */ /* 0x000fe200078f30ff */
[----:B------:R-:W-:-:S02]  /*0b00*/  IMAD R16, R16, 0x90, RZ ;  /* 0x0000009010107824 */ /* 0x000fc400078e02ff */
[--C-:B------:R-:W-:Y:S01]  /*0b10*/  @!P3 IMAD.IADD R11, R11, 0x1, -R2.reuse ;  /* 0x000000010b0bb824 */ /* 0x100fe200078e0a02 */
[----:B------:R-:W-:Y:S01]  /*0b20*/  ISETP.GT.U32.AND P3, PT, R2, R9, PT ;  /* 0x000000090200720c */ /* 0x000fe20003f64070 */
[--C-:B------:R-:W-:Y:S01]  /*0b30*/  @!P4 IMAD.IADD R13, R13, 0x1, -R2.reuse ;  /* 0x000000010d0dc824 */ /* 0x100fe200078e0a02 */
[----:B------:R-:W-:Y:S01]  /*0b40*/  LOP3.LUT R10, R16, 0x30, R17, 0x78, !PT ;  /* 0x00000030100a7812 */ /* 0x000fe200078e7811 */
[----:B------:R-:W-:Y:S01]  /*0b50*/  IMAD.SHL.U32 R3, R21, 0x200, RZ ;  /* 0x0000020015037824 */ /* 0x000fe200078e00ff */
[C---:B------:R-:W-:Y:S01]  /*0b60*/  ISETP.GT.U32.AND P4, PT, R2.reuse, R11, PT ;  /* 0x0000000b0200720c */ /* 0x040fe20003f84070 */
[----:B------:R-:W-:Y:S01]  /*0b70*/  @!P2 IMAD.IADD R5, R5, 0x1, -R2 ;  /* 0x000000010505a824 */ /* 0x000fe200078e0a02 */
[----:B------:R-:W-:Y:S01]  /*0b80*/  ISETP.GT.U32.AND P5, PT, R2, R13, PT ;  /* 0x0000000d0200720c */ /* 0x000fe20003fa4070 */
[----:B------:R-:W-:Y:S01]  /*0b90*/  @!P6 IMAD.MOV R6, RZ, RZ, -R6 ;  /* 0x000000ffff06e224 */ /* 0x000fe200078e0a06 */
[----:B------:R-:W-:Y:S01]  /*0ba0*/  @!P1 IADD3 R8, -R8, RZ, RZ ;  /* 0x000000ff08089210 */ /* 0x000fe20007ffe1ff */
[----:B------:R-:W-:Y:S01]  /*0bb0*/  STL [R1+0x648], R10 ;  /* 0x0006480a01007387 */ /* 0x000fe20000100800 */
[----:B------:R-:W-:-:S02]  /*0bc0*/  ISETP.GE.AND P6, PT, R15, RZ, PT ;  /* 0x000000ff0f00720c */ /* 0x000fc40003fc6270 */
[----:B------:R-:W-:Y:S01]  /*0bd0*/  ISETP.GE.AND P1, PT, R12, RZ, PT ;  /* 0x000000ff0c00720c */ /* 0x000fe20003f26270 */
[----:B------:R1:W-:Y:S01]  /*0be0*/  STL [R1+0x684], R3 ;  /* 0x0006840301007387 */ /* 0x0003e20000100800 */
[----:B------:R-:W-:Y:S01]  /*0bf0*/  ISETP.GE.AND P2, PT, R14, RZ, PT ;  /* 0x000000ff0e00720c */ /* 0x000fe20003f46270 */
[--C-:B------:R-:W-:Y:S01]  /*0c00*/  @!P3 IMAD.IADD R9, R9, 0x1, -R2.reuse ;  /* 0x000000010909b824 */ /* 0x100fe200078e0a02 */
[----:B------:R-:W-:Y:S01]  /*0c10*/  LOP3.LUT R18, R17, 0x10, RZ, 0xc0, !PT ;  /* 0x0000001011127812 */ /* 0x000fe200078ec0ff */
[--C-:B------:R-:W-:Y:S01]  /*0c20*/  @!P4 IMAD.IADD R11, R11, 0x1, -R2.reuse ;  /* 0x000000010b0bc824 */ /* 0x100fe200078e0a02 */
[----:B------:R-:W-:Y:S01]  /*0c30*/  LOP3.LUT R29, R3, 0x2000, RZ, 0xc0, !PT ;  /* 0x00002000031d7812 */ /* 0x000fe200078ec0ff */
[----:B------:R-:W-:Y:S01]  /*0c40*/  @!P5 IMAD.IADD R13, R13, 0x1, -R2 ;  /* 0x000000010d0dd824 */ /* 0x000fe200078e0a02 */
[----:B------:R-:W-:Y:S02]  /*0c50*/  ISETP.NE.AND P3, PT, RZ, c[0x0][0x178], PT ;  /* 0x00005e00ff007a0c */ /* 0x000fe40003f65270 */
[----:B------:R-:W-:Y:S01]  /*0c60*/  LOP3.LUT R18, R18, 0xe0, R21, 0xf8, !PT ;  /* 0x000000e012127812 */ /* 0x000fe200078ef815 */
[----:B------:R-:W-:Y:S01]  /*0c70*/  @!P6 IMAD.MOV R5, RZ, RZ, -R5 ;  /* 0x000000ffff05e224 */ /* 0x000fe200078e0a05 */
[----:B-1----:R-:W-:Y:S01]  /*0c80*/  LOP3.LUT R3, RZ, c[0x0][0x178], RZ, 0x33, !PT ;  /* 0x00005e00ff037a12 */ /* 0x002fe200078e33ff */
[----:B------:R-:W-:Y:S01]  /*0c90*/  @!P1 IMAD.MOV R9, RZ, RZ, -R9 ;  /* 0x000000ffff099224 */ /* 0x000fe200078e0a09 */
[----:B------:R-:W-:Y:S01]  /*0ca0*/  LOP3.LUT R18, R19, R18, RZ, 0x3c, !PT ;  /* 0x0000001213127212 */ /* 0x000fe200078e3cff */
[----:B------:R-:W-:Y:S01]  /*0cb0*/  @!P2 IMAD.MOV R11, RZ, RZ, -R11 ;  /* 0x000000ffff0ba224 */ /* 0x000fe200078e0a0b */
[C---:B------:R-:W-:Y:S01]  /*0cc0*/  SEL R2, R3.reuse, R6, !P3 ;  /* 0x0000000603027207 */ /* 0x040fe20005800000 */
[----:B------:R-:W-:Y:S01]  /*0cd0*/  IMAD.MOV.U32 R6, RZ, RZ, c[0x0][0x188] ;  /* 0x00006200ff067624 */ /* 0x000fe200078e00ff */
[----:B------:R-:W-:Y:S01]  /*0ce0*/  SEL R3, R3, R8, !P3 ;  /* 0x0000000803037207 */ /* 0x000fe20005800000 */
[----:B------:R-:W-:Y:S01]  /*0cf0*/  IMAD.IADD R29, R29, 0x1, R18 ;  /* 0x000000011d1d7824 */ /* 0x000fe200078e0212 */
[----:B------:R-:W-:Y:S01]  /*0d00*/  ISETP.NE.AND P3, PT, RZ, c[0x0][0x17c], PT ;  /* 0x00005f00ff007a0c */ /* 0x000fe20003f65270 */
[----:B------:R-:W-:Y:S01]  /*0d10*/  IMAD R2, R2, c[0x0][0x184], RZ ;  /* 0x0000610002027a24 */ /* 0x000fe200078e02ff */
[----:B------:R-:W-:Y:S01]  /*0d20*/  @!P0 IADD3 R13, -R13, RZ, RZ ;  /* 0x000000ff0d0d8210 */ /* 0x000fe20007ffe1ff */
[----:B------:R-:W-:Y:S01]  /*0d30*/  IMAD R3, R3, c[0x0][0x184], RZ ;  /* 0x0000610003037a24 */ /* 0x000fe200078e02ff */
[----:B------:R-:W-:Y:S01]  /*0d40*/  SEL R8, R4, R5, !P3 ;  /* 0x0000000504087207 */ /* 0x000fe20005800000 */
[----:B------:R-:W-:Y:S01]  /*0d50*/  IMAD R14, R6, 0x3d, RZ ;  /* 0x0000003d060e7824 */ /* 0x000fe200078e02ff */
[----:B------:R-:W-:Y:S01]  /*0d60*/  SEL R9, R4, R9, !P3 ;  /* 0x0000000904097207 */ /* 0x000fe20005800000 */
[----:B------:R-:W-:Y:S01]  /*0d70*/  IMAD R15, R6, 0x3c, RZ ;  /* 0x0000003c060f7824 */ /* 0x000fe200078e02ff */
[----:B------:R-:W-:Y:S01]  /*0d80*/  SEL R10, R4, R11, !P3 ;  /* 0x0000000b040a7207 */ /* 0x000fe20005800000 */
[----:B------:R-:W-:Y:S01]  /*0d90*/  IMAD R16, R6, 0x3b, RZ ;  /* 0x0000003b06107824 */ /* 0x000fe200078e02ff */
[----:B------:R-:W-:Y:S01]  /*0da0*/  SEL R11, R4, R13, !P3 ;  /* 0x0000000d040b7207 */ /* 0x000fe20005800000 */
[----:B------:R1:W-:Y:S01]  /*0db0*/  STL.64 [R1+0x698], R8 ;  /* 0x0006980801007387 */ /* 0x0003e20000100a00 */
[----:B------:R-:W-:Y:S01]  /*0dc0*/  SHF.R.S32.HI R5, RZ, 0x1f, R3 ;  /* 0x0000001fff057819 */ /* 0x000fe20000011403 */
[C---:B------:R-:W-:Y:S01]  /*0dd0*/  IMAD R13, R6.reuse, 0x3e, RZ ;  /* 0x0000003e060d7824 */ /* 0x040fe200078e02ff */
[----:B------:R-:W-:Y:S01]  /*0de0*/  SHF.R.S32.HI R4, RZ, 0x1f, R2 ;  /* 0x0000001fff047819 */ /* 0x000fe20000011402 */
[----:B------:R2:W-:Y:S01]  /*0df0*/  STL.64 [R1+0x690], R10 ;  /* 0x0006900a01007387 */ /* 0x0005e20000100a00 */
[----:B------:R-:W-:Y:S01]  /*0e00*/  LOP3.LUT R12, R21, 0x3f, RZ, 0xc0, !PT ;  /* 0x0000003f150c7812 */ /* 0x000fe200078ec0ff */
[----:B------:R-:W-:-:S02]  /*0e10*/  IMAD R17, R6, 0x3a, RZ ;  /* 0x0000003a06117824 */ /* 0x000fc400078e02ff */
[----:B------:R3:W-:Y:S01]  /*0e20*/  STL.64 [R1+0x6a0], R28 ;  /* 0x0006a01c01007387 */ /* 0x0007e20000100a00 */
[----:B------:R-:W-:Y:S02]  /*0e30*/  IMAD R18, R6, 0x39, RZ ;  /* 0x0000003906127824 */ /* 0x000fe400078e02ff */
[----:B------:R-:W-:Y:S01]  /*0e40*/  IMAD R25, R12, c[0x0][0x18c], RZ ;  /* 0x000063000c197a24 */ /* 0x000fe200078e02ff */
[----:B------:R-:W-:Y:S01]  /*0e50*/  STL [R1+0xb0], RZ ;  /* 0x0000b0ff01007387 */ /* 0x000fe20000100800 */
[C---:B-1----:R-:W-:Y:S01]  /*0e60*/  SHF.L.U64.HI R9, R3.reuse, 0x1, R5 ;  /* 0x0000000103097819 */ /* 0x042fe20000010205 */
[----:B------:R-:W-:Y:S02]  /*0e70*/  IMAD.SHL.U32 R8, R3, 0x2, RZ ;  /* 0x0000000203087824 */ /* 0x000fe400078e00ff */
[----:B------:R-:W-:Y:S01]  /*0e80*/  STL [R1+0xb4], RZ ;  /* 0x0000b4ff01007387 */ /* 0x000fe20000100800 */
[C---:B--2---:R-:W-:Y:S01]  /*0e90*/  SHF.L.U64.HI R11, R2.reuse, 0x1, R4 ;  /* 0x00000001020b7819 */ /* 0x044fe20000010204 */
[----:B------:R-:W-:-:S02]  /*0ea0*/  IMAD.SHL.U32 R10, R2, 0x2, RZ ;  /* 0x00000002020a7824 */ /* 0x000fc400078e00ff */
[----:B------:R-:W-:Y:S01]  /*0eb0*/  STL [R1+0xb8], RZ ;  /* 0x0000b8ff01007387 */ /* 0x000fe20000100800 */
[C---:B---3--:R-:W-:Y:S02]  /*0ec0*/  IMAD R28, R6.reuse, 0x6, RZ ;  /* 0x00000006061c7824 */ /* 0x048fe400078e02ff */
[C---:B------:R-:W-:Y:S01]  /*0ed0*/  IMAD R29, R6.reuse, 0x7, RZ ;  /* 0x00000007061d7824 */ /* 0x040fe200078e02ff */
[----:B------:R-:W-:Y:S01]  /*0ee0*/  STL [R1+0xbc], RZ ;  /* 0x0000bcff01007387 */ /* 0x000fe20000100800 */
[C---:B------:R-:W-:Y:S02]  /*0ef0*/  IMAD.SHL.U32 R2, R6.reuse, 0x4, RZ ;  /* 0x0000000406027824 */ /* 0x040fe400078e00ff */
[C---:B------:R-:W-:Y:S01]  /*0f00*/  IMAD R3, R6.reuse, 0x3, RZ ;  /* 0x0000000306037824 */ /* 0x040fe200078e02ff */
[----:B------:R-:W-:Y:S01]  /*0f10*/  STL [R1+0xa0], RZ ;  /* 0x0000a0ff01007387 */ /* 0x000fe20000100800 */
[C---:B------:R-:W-:Y:S02]  /*0f20*/  IMAD R12, R6.reuse, 0x3f, RZ ;  /* 0x0000003f060c7824 */ /* 0x040fe400078e02ff */
[C---:B------:R-:W-:Y:S01]  /*0f30*/  IMAD R19, R6.reuse, 0x38, RZ ;  /* 0x0000003806137824 */ /* 0x040fe200078e02ff */
[----:B------:R-:W-:Y:S01]  /*0f40*/  STL [R1+0xa4], RZ ;  /* 0x0000a4ff01007387 */ /* 0x000fe20000100800 */
[----:B------:R-:W-:-:S02]  /*0f50*/  IMAD R20, R6, 0x37, RZ ;  /* 0x0000003706147824 */ /* 0x000fc400078e02ff */
[C---:B------:R-:W-:Y:S01]  /*0f60*/  IMAD R21, R6.reuse, 0x36, RZ ;  /* 0x0000003606157824 */ /* 0x040fe200078e02ff */
[----:B------:R-:W-:Y:S01]  /*0f70*/  STL [R1+0xa8], RZ ;  /* 0x0000a8ff01007387 */ /* 0x000fe20000100800 */
[C---:B0-----:R-:W-:Y:S02]  /*0f80*/  IMAD R22, R6.reuse, 0x35, RZ ;  /* 0x0000003506167824 */ /* 0x041fe400078e02ff */
        /* <DEDUP_REMOVED lines=8> */
[----:B------:R-:W-:-:S03]  /*1010*/  IMAD.SHL.U32 R4, R6, 0x2, RZ ;  /* 0x0000000206047824 */ /* 0x000fc600078e00ff */
[----:B------:R-:W-:Y:S04]  /*1020*/  STL [R1+0x98], RZ ;  /* 0x000098ff01007387 */ /* 0x000fe80000100800 */
        /* <DEDUP_REMOVED lines=9> */
[----:B------:R-:W-:Y:S04]  /*10c0*/  STL [R1+0x6a8], R28 ;  /* 0x0006a81c01007387 */ /* 0x000fe80000100800 */
[----:B------:R0:W-:Y:S04]  /*10d0*/  STL [R1+0x6ac], R29 ;  /* 0x0006ac1d01007387 */ /* 0x0001e80000100800 */
[----:B------:R-:W-:Y:S04]  /*10e0*/  STL.64 [R1+0xf0], R8 ;  /* 0x0000f00801007387 */ /* 0x000fe80000100a00 */
[----:B------:R1:W-:Y:S01]  /*10f0*/  STL.64 [R1+0x6b0], R2 ;  /* 0x0006b00201007387 */ /* 0x0003e20000100a00 */
[----:B0-----:R-:W-:-:S03]  /*1100*/  IMAD.WIDE R28, R13, 0x2, R8 ;  /* 0x000000020d1c7825 */ /* 0x001fc600078e0208 */
[----:B------:R-:W-:Y:S01]  /*1110*/  STL.64 [R1+0xe8], R10 ;  /* 0x0000e80a01007387 */ /* 0x000fe20000100a00 */
[----:B-1----:R-:W-:-:S05]  /*1120*/  IMAD.WIDE R2, R12, 0x2, R8 ;  /* 0x000000020c027825 */ /* 0x002fca00078e0208 */
[----:B------:R0:W-:Y:S04]  /*1130*/  STL.64 [R1+0x638], R2 ;  /* 0x0006380201007387 */ /* 0x0001e80000100a00 */
[----:B------:R1:W-:Y:S01]  /*1140*/  STL.64 [R1+0x628], R28 ;  /* 0x0006281c01007387 */ /* 0x0003e20000100a00 */
[----:B0-----:R-:W-:-:S04]  /*1150*/  IMAD.WIDE R2, R14, 0x2, R8 ;  /* 0x000000020e027825 */ /* 0x001fc800078e0208 */
[--C-:B-1----:R-:W-:Y:S01]  /*1160*/  IMAD.WIDE R28, R15, 0x2, R8.reuse ;  /* 0x000000020f1c7825 */ /* 0x102fe200078e0208 */
        /* <DEDUP_REMOVED lines=19> */
[C---:B-1----:R-:W-:Y:S01]  /*12a0*/  IMAD R28, R6.reuse, 0x30, RZ ;  /* 0x00000030061c7824 */ /* 0x042fe200078e02ff */
[----:B------:R0:W-:Y:S01]  /*12b0*/  STL.64 [R1+0x578], R2 ;  /* 0x0005780201007387 */ /* 0x0001e20000100a00 */
[----:B------:R-:W-:Y:S02]  /*12c0*/  IMAD R29, R6, 0x2f, RZ ;  /* 0x0000002f061d7824 */ /* 0x000fe400078e02ff */
[----:B0-----:R-:W-:-:S05]  /*12d0*/  IMAD.WIDE R2, R26, 0x2, R8 ;  /* 0x000000021a027825 */ /* 0x001fca00078e0208 */
[----:B------:R0:W-:Y:S02]  /*12e0*/  STL.64 [R1+0x568], R2 ;  /* 0x0005680201007387 */ /* 0x0001e40000100a00 */
[----:B0-----:R-:W-:-:S05]  /*12f0*/  IMAD.WIDE R2, R27, 0x2, R8 ;  /* 0x000000021b027825 */ /* 0x001fca00078e0208 */
[----:B------:R0:W-:Y:S02]  /*1300*/  STL.64 [R1+0x558], R2 ;  /* 0x0005580201007387 */ /* 0x0001e40000100a00 */
[----:B0-----:R-:W-:-:S04]  /*1310*/  IMAD.WIDE R2, R28, 0x2, R8 ;  /* 0x000000021c027825 */ /* 0x001fc800078e0208 */
[----:B------:R-:W-:Y:S01]  /*1320*/  IMAD R28, R6, 0x2d, RZ ;  /* 0x0000002d061c7824 */ /* 0x000fe200078e02ff */
        /* <DEDUP_REMOVED lines=38> */
[----:B------:R-:W-:Y:S01]  /*1590*/  IMAD.SHL.U32 R28, R6, 0x20, RZ ;  /* 0x00000020061c7824 */ /* 0x000fe200078e00ff */
        /* <DEDUP_REMOVED lines=70> */
[----:B0-----:R-:W-:Y:S01]  /*1a00*/  IMAD.WIDE R2, R28, 0x2, R8 ;  /* 0x000000021c027825 */ /* 0x001fe200078e0208 */
[----:B------:R-:W-:-:S04]  /*1a10*/  SHF.L.U32 R28, R6, 0x3, RZ ;  /* 0x00000003061c7819 */ /* 0x000fc800000006ff */
[----:B------:R0:W-:Y:S02]  /*1a20*/  STL.64 [R1+0x2f8], R2 ;  /* 0x0002f80201007387 */ /* 0x0001e40000100a00 */
[----:B0-----:R-:W-:-:S05]  /*1a30*/  IMAD.WIDE R2, R5, 0x2, R8 ;  /* 0x0000000205027825 */ /* 0x001fca00078e0208 */
[----:B------:R0:W-:Y:S02]  /*1a40*/  STL.64 [R1+0x2e8], R2 ;  /* 0x0002e80201007387 */ /* 0x0001e40000100a00 */
[----:B0-----:R-:W-:-:S04]  /*1a50*/  IMAD.WIDE R2, R29, 0x2, R8 ;  /* 0x000000021d027825 */ /* 0x001fc800078e0208 */
[----:B------:R-:W-:Y:S01]  /*1a60*/  IMAD.WIDE R28, R28, 0x2, R8 ;  /* 0x000000021c1c7825 */ /* 0x000fe200078e0208 */
[----:B------:R0:W-:Y:S04]  /*1a70*/  STL.64 [R1+0x2d8], R2 ;  /* 0x0002d80201007387 */ /* 0x0001e80000100a00 */
[----:B0-----:R-:W2:Y:S01]  /*1a80*/  LDL.LU.64 R2, [R1+0x6b0] ;  /* 0x0006b00001027983 */ /* 0x001ea20000300a00 */
[----:B------:R-:W-:-:S03]  /*1a90*/  IMAD R5, R6, 0x5, RZ ;  /* 0x0000000506057824 */ /* 0x000fc600078e02ff */
[----:B------:R0:W-:Y:S04]  /*1aa0*/  STL.64 [R1+0x2c8], R28 ;  /* 0x0002c81c01007387 */ /* 0x0001e80000100a00 */
[----:B0-----:R-:W3:Y:S02]  /*1ab0*/  LDL.LU R29, [R1+0x6ac] ;  /* 0x0006ac00011d7983 */ /* 0x001ee40000300800 */
[----:B---3--:R-:W-:-:S05]  /*1ac0*/  IMAD.WIDE R28, R29, 0x2, R8 ;  /* 0x000000021d1c7825 */ /* 0x008fca00078e0208 */
[----:B------:R0:W-:Y:S04]  /*1ad0*/  STL.64 [R1+0x2b8], R28 ;  /* 0x0002b81c01007387 */ /* 0x0001e80000100a00 */
[----:B0-----:R-:W3:Y:S02]  /*1ae0*/  LDL.LU R28, [R1+0x6a8] ;  /* 0x0006a800011c7983 */ /* 0x001ee40000300800 */
[----:B---3--:R-:W-:-:S05]  /*1af0*/  IMAD.WIDE R28, R28, 0x2, R8 ;  /* 0x000000021c1c7825 */ /* 0x008fca00078e0208 */
[----:B------:R0:W-:Y:S02]  /*1b00*/  STL.64 [R1+0x2a8], R28 ;  /* 0x0002a81c01007387 */ /* 0x0001e40000100a00 */
[----:B0-----:R-:W-:-:S05]  /*1b10*/  IMAD.WIDE R28, R5, 0x2, R8 ;  /* 0x00000002051c7825 */ /* 0x001fca00078e0208 */
[----:B------:R2:W-:Y:S02]  /*1b20*/  STL.64 [R1+0x298], R28 ;  /* 0x0002981c01007387 */ /* 0x0005e40000100a00 */
[----:B--2---:R-:W-:-:S05]  /*1b30*/  IMAD.WIDE R28, R2, 0x2, R8 ;  /* 0x00000002021c7825 */ /* 0x004fca00078e0208 */
[----:B------:R0:W-:Y:S02]  /*1b40*/  STL.64 [R1+0x288], R28 ;  /* 0x0002881c01007387 */ /* 0x0001e40000100a00 */
[----:B0-----:R-:W-:-:S05]  /*1b50*/  IMAD.WIDE R28, R3, 0x2, R8 ;  /* 0x00000002031c7825 */ /* 0x001fca00078e0208 */
[----:B------:R0:W-:Y:S02]  /*1b60*/  STL.64 [R1+0x278], R28 ;  /* 0x0002781c01007387 */ /* 0x0001e40000100a00 */
[----:B0-----:R-:W-:-:S04]  /*1b70*/  IMAD.WIDE R28, R4, 0x2, R8 ;  /* 0x00000002041c7825 */ /* 0x001fc800078e0208 */
[----:B------:R-:W-:Y:S01]  /*1b80*/  IMAD.WIDE R8, R6, 0x2, R8 ;  /* 0x0000000206087825 */ /* 0x000fe200078e0208 */
[----:B------:R0:W-:Y:S04]  /*1b90*/  STL.64 [R1+0x268], R28 ;  /* 0x0002681c01007387 */ /* 0x0001e80000100a00 */
[----:B0-----:R-:W2:Y:S04]  /*1ba0*/  LDL.LU.64 R28, [R1+0x6a0] ;  /* 0x0006a000011c7983 */ /* 0x001ea80000300a00 */
[----:B------:R0:W-:Y:S02]  /*1bb0*/  STL.64 [R1+0x258], R8 ;  /* 0x0002580801007387 */ /* 0x0001e40000100a00 */
[----:B0-----:R-:W-:-:S04]  /*1bc0*/  IMAD.WIDE R8, R12, 0x2, R10 ;  /* 0x000000020c087825 */ /* 0x001fc800078e020a */
[--C-:B------:R-:W-:Y:S01]  /*1bd0*/  IMAD.WIDE R12, R13, 0x2, R10.reuse ;  /* 0x000000020d0c7825 */ /* 0x100fe200078e020a */
[----:B------:R0:W-:Y:S04]  /*1be0*/  STL.64 [R1+0x630], R8 ;  /* 0x0006300801007387 */ /* 0x0001e80000100a00 */
[----:B0-----:R-:W3:Y:S04]  /*1bf0*/  LDL.LU.64 R8, [R1+0x698] ;  /* 0x0006980001087983 */ /* 0x001ee80000300a00 */
[----:B------:R0:W-:Y:S02]  /*1c00*/  STL.64 [R1+0x620], R12 ;  /* 0x0006200c01007387 */ /* 0x0001e40000100a00 */
[----:B0-----:R-:W-:-:S04]  /*1c10*/  IMAD.WIDE R12, R14, 0x2, R10 ;  /* 0x000000020e0c7825 */ /* 0x001fc800078e020a */
[--C-:B------:R-:W-:Y:S01]  /*1c20*/  IMAD.WIDE R14, R15, 0x2, R10.reuse ;  /* 0x000000020f0e7825 */ /* 0x100fe200078e020a */
[----:B------:R0:W-:Y:S04]  /*1c30*/  STL.64 [R1+0x610], R12 ;  /* 0x0006100c01007387 */ /* 0x0001e80000100a00 */
[----:B------:R1:W-:Y:S01]  /*1c40*/  STL.64 [R1+0x600], R14 ;  /* 0x0006000e01007387 */ /* 0x0003e20000100a00 */
[----:B0-----:R-:W-:-:S04]  /*1c50*/  IMAD.WIDE R12, R16, 0x2, R10 ;  /* 0x00000002100c7825 */ /* 0x001fc800078e020a */
[--C-:B-1----:R-:W-:Y:S01]  /*1c60*/  IMAD.WIDE R14, R17, 0x2, R10.reuse ;  /* 0x00000002110e7825 */ /* 0x102fe200078e020a */
[----:B------:R0:W-:Y:S03]  /*1c70*/  STL.64 [R1+0x5f0], R12 ;  /* 0x0005f00c01007387 */ /* 0x0001e60000100a00 */
[--C-:B------:R-:W-:Y:S01]  /*1c80*/  IMAD.WIDE R16, R19, 0x2, R10.reuse ;  /* 0x0000000213107825 */ /* 0x100fe200078e020a */
[----:B------:R1:W-:Y:S03]  /*1c90*/  STL.64 [R1+0x5e0], R14 ;  /* 0x0005e00e01007387 */ /* 0x0003e60000100a00 */
[----:B0-----:R-:W-:-:S04]  /*1ca0*/  IMAD.WIDE R12, R18, 0x2, R10 ;  /* 0x00000002120c7825 */ /* 0x001fc800078e020a */
[--C-:B-1----:R-:W-:Y:S01]  /*1cb0*/  IMAD.WIDE R14, R20, 0x2, R10.reuse ;  /* 0x00000002140e7825 */ /* 0x102fe200078e020a */
[----:B------:R0:W-:Y:S03]  /*1cc0*/  STL.64 [R1+0x5d0], R12 ;  /* 0x0005d00c01007387 */ /* 0x0001e60000100a00 */
[--C-:B------:R-:W-:Y:S01]  /*1cd0*/  IMAD.WIDE R18, R27, 0x2, R10.reuse ;  /* 0x000000021b127825 */ /* 0x100fe200078e020a */
[----:B------:R1:W-:Y:S04]  /*1ce0*/  STL.64 [R1+0x5c0], R16 ;  /* 0x0005c01001007387 */ /* 0x0003e80000100a00 */
[----:B------:R4:W-:Y:S01]  /*1cf0*/  STL.64 [R1+0x5b0], R14 ;  /* 0x0005b00e01007387 */ /* 0x0009e20000100a00 */
[----:B0-----:R-:W-:-:S04]  /*1d00*/  IMAD.WIDE R12, R21, 0x2, R10 ;  /* 0x00000002150c7825 */ /* 0x001fc800078e020a */
[--C-:B-1----:R-:W-:Y:S01]  /*1d10*/  IMAD.WIDE R16, R22, 0x2, R10.reuse ;  /* 0x0000000216107825 */ /* 0x102fe200078e020a */
[----:B------:R0:W-:Y:S03]  /*1d20*/  STL.64 [R1+0x5a0], R12 ;  /* 0x0005a00c01007387 */ /* 0x0001e60000100a00 */
[--C-:B----4-:R-:W-:Y:S01]  /*1d30*/  IMAD.WIDE R14, R23, 0x2, R10.reuse ;  /* 0x00000002170e7825 */ /* 0x110fe200078e020a */
[----:B------:R1:W-:Y:S04]  /*1d40*/  STL.64 [R1+0x590], R16 ;  /* 0x0005901001007387 */ /* 0x0003e80000100a00 */
[----:B------:R4:W-:Y:S01]  /*1d50*/  STL.64 [R1+0x580], R14 ;  /* 0x0005800e01007387 */ /* 0x0009e20000100a00 */
[----:B0-----:R-:W-:-:S04]  /*1d60*/  IMAD.WIDE R12, R24, 0x2, R10 ;  /* 0x00000002180c7825 */ /* 0x001fc800078e020a */
[--C-:B-1----:R-:W-:Y:S01]  /*1d70*/  IMAD.WIDE R16, R26, 0x2, R10.reuse ;  /* 0x000000021a107825 */ /* 0x102fe200078e020a */
[----:B------:R0:W-:Y:S03]  /*1d80*/  STL.64 [R1+0x570], R12 ;  /* 0x0005700c01007387 */ /* 0x0001e60000100a00 */
[----:B----4-:R-:W-:Y:S01]  /*1d90*/  IMAD R14, R6, 0x30, RZ ;  /* 0x00000030060e7824 */ /* 0x010fe200078e02ff */
[----:B------:R1:W-:Y:S03]  /*1da0*/  STL.64 [R1+0x560], R16 ;  /* 0x0005601001007387 */ /* 0x0003e60000100a00 */
[----:B------:R-:W-:Y:S01]  /*1db0*/  IMAD.WIDE R14, R14, 0x2, R10 ;  /* 0x000000020e0e7825 */ /* 0x000fe200078e020a */
[----:B------:R-:W-:Y:S03]  /*1dc0*/  STL.64 [R1+0x550], R18 ;  /* 0x0005501201007387 */ /* 0x000fe60000100a00 */
[C---:B0-----:R-:W-:Y:S01]  /*1dd0*/  IMAD R13, R6.reuse, 0x2f, RZ ;  /* 0x0000002f060d7824 */ /* 0x041fe200078e02ff */
[----:B------:R0:W-:Y:S01]  /*1de0*/  STL.64 [R1+0x540], R14 ;  /* 0x0005400e01007387 */ /* 0x0001e20000100a00 */
[----:B------:R-:W-:-:S02]  /*1df0*/  IMAD R12, R6, 0x2e, RZ ;  /* 0x0000002e060c7824 */ /* 0x000fc400078e02ff */
[----:B-1----:R-:W-:-:S04]  /*1e00*/  IMAD.WIDE R16, R13, 0x2, R10 ;  /* 0x000000020d107825 */ /* 0x002fc800078e020a */
[--C-:B------:R-:W-:Y:S01]  /*1e10*/  IMAD.WIDE R12, R12, 0x2, R10.reuse ;  /* 0x000000020c0c7825 */ /* 0x100fe200078e020a */
[----:B------:R-:W-:Y:S03]  /*1e20*/  STL.64 [R1+0x530], R16 ;  /* 0x0005301001007387 */ /* 0x000fe60000100a00 */
[C---:B0-----:R-:W-:Y:S01]  /*1e30*/  IMAD R15, R6.reuse, 0x2d, RZ ;  /* 0x0000002d060f7824 */ /* 0x041fe200078e02ff */
[----:B------:R0:W-:Y:S01]  /*1e40*/  STL.64 [R1+0x520], R12 ;  /* 0x0005200c01007387 */ /* 0x0001e20000100a00 */
[----:B------:R-:W-:Y:S02]  /*1e50*/  IMAD R14, R6, 0x2c, RZ ;  /* 0x0000002c060e7824 */ /* 0x000fe400078e02ff */
[----:B------:R-:W-:-:S04]  /*1e60*/  IMAD.WIDE R18, R15, 0x2, R10 ;  /* 0x000000020f127825 */ /* 0x000fc800078e020a */
        /* <DEDUP_REMOVED lines=34> */
[----:B------:R-:W-:Y:S02]  /*2090*/  IMAD.SHL.U32 R14, R6, 0x20, RZ ;  /* 0x00000020060e7824 */ /* 0x000fe400078e00ff */
        /* <DEDUP_REMOVED lines=81> */
[--C-:B0-----:R-:W-:Y:S01]  /*25b0*/  IMAD.WIDE R14, R5, 0x2, R10.reuse ;  /* 0x00000002050e7825 */ /* 0x101fe200078e020a */
[----:B------:R0:W-:Y:S04]  /*25c0*/  STL.64 [R1+0x2a0], R12 ;  /* 0x0002a00c01007387 */ /* 0x0001e80000100a00 */
[----:B------:R1:W-:Y:S04]  /*25d0*/  STL.64 [R1+0x290], R14 ;  /* 0x0002900e01007387 */ /* 0x0003e80000100a00 */
[----:B------:R-:W4:Y:S01]  /*25e0*/  S2R R5, SR_TID.X ;  /* 0x0000000000057919 */ /* 0x000f220000002100 */
[----:B0-----:R-:W-:-:S04]  /*25f0*/  IMAD.WIDE R12, R2, 0x2, R10 ;  /* 0x00000002020c7825 */ /* 0x001fc800078e020a */
[--C-:B-1----:R-:W-:Y:S01]  /*2600*/  IMAD.WIDE R14, R3, 0x2, R10.reuse ;  /* 0x00000002030e7825 */ /* 0x102fe200078e020a */
[----:B------:R4:W-:Y:S03]  /*2610*/  STL.64 [R1+0x280], R12 ;  /* 0x0002800c01007387 */ /* 0x0009e60000100a00 */
[--C-:B------:R-:W-:Y:S01]  /*2620*/  IMAD.WIDE R2, R4, 0x2, R10.reuse ;  /* 0x0000000204027825 */ /* 0x100fe200078e020a */
[----:B------:R0:W-:Y:S04]  /*2630*/  STL.64 [R1+0x270], R14 ;  /* 0x0002700e01007387 */ /* 0x0001e80000100a00 */
[----:B------:R1:W-:Y:S01]  /*2640*/  STL.64 [R1+0x260], R2 ;  /* 0x0002600201007387 */ /* 0x0003e20000100a00 */
[----:B----4-:R-:W-:Y:S01]  /*2650*/  LOP3.LUT R12, R5, 0xc0, RZ, 0xc0, !PT ;  /* 0x000000c0050c7812 */ /* 0x010fe200078ec0ff */
[----:B0-----:R-:W-:-:S02]  /*2660*/  IMAD.WIDE R14, R6, 0x2, R10 ;  /* 0x00000002060e7825 */ /* 0x001fc400078e020a */
[----:B------:R-:W4:Y:S04]  /*2670*/  LDL.LU.64 R10, [R1+0x690] ;  /* 0x00069000010a7983 */ /* 0x000f280000300a00 */
[----:B------:R-:W5:Y:S01]  /*2680*/  LDL R5, [R1+0x648] ;  /* 0x0006480001057983 */ /* 0x000f620000100800 */
[----:B-1----:R-:W-:Y:S01]  /*2690*/  SHF.R.S32.HI R3, RZ, 0x6, R7 ;  /* 0x00000006ff037819 */ /* 0x002fe20000011407 */
[----:B---3--:R-:W-:Y:S01]  /*26a0*/  IMAD R4, R8, c[0x0][0x190], RZ ;  /* 0x0000640008047a24 */ /* 0x008fe200078e02ff */
[----:B------:R-:W-:Y:S01]  /*26b0*/  SHF.R.U32.HI R2, RZ, 0x2, R12 ;  /* 0x00000002ff027819 */ /* 0x000fe2000001160c */
[----:B------:R0:W-:Y:S01]  /*26c0*/  STL.64 [R1+0x250], R14 ;  /* 0x0002500e01007387 */ /* 0x0001e20000100a00 */
[C---:B--2---:R-:W-:Y:S02]  /*26d0*/  LOP3.LUT R6, R28.reuse, 0x20, RZ, 0x3c, !PT ;  /* 0x000000201c067812 */ /* 0x044fe400078e3cff */
[C---:B------:R-:W-:Y:S01]  /*26e0*/  LOP3.LUT R2, R28.reuse, R2, RZ, 0x3c, !PT ;  /* 0x000000021c027212 */ /* 0x040fe200078e3cff */
[----:B------:R1:W-:Y:S01]  /*26f0*/  STL [R1+0x640], R3 ;  /* 0x0006400301007387 */ /* 0x0003e20000100800 */
[----:B------:R-:W-:-:S02]  /*2700*/  LOP3.LUT R6, R28, 0x50, RZ, 0x3c, !PT ;  /* 0x000000501c067812 */ /* 0x000fc400078e3cff */
[----:B------:R-:W-:Y:S01]  /*2710*/  LOP3.LUT R6, R2, 0x40, RZ, 0x3c, !PT ;  /* 0x0000004002067812 */ /* 0x000fe200078e3cff */
[----:B------:R4:W-:Y:S01]  /*2720*/  STL [R1+0x664], R4 ;  /* 0x0006640401007387 */ /* 0x0009e20000100800 */
[----:B------:R-:W-:Y:S01]  /*2730*/  IMAD.MOV.U32 R2, RZ, RZ, c[0x0][0x160] ;  /* 0x00005800ff027624 */ /* 0x000fe200078e00ff */
[----:B0-----:R-:W-:Y:S01]  /*2740*/  LEA R14, P0, R25, c[0x0][0x168], 0x1 ;  /* 0x00005a00190e7a11 */ /* 0x001fe200078008ff */
[----:B-1----:R-:W-:-:S03]  /*2750*/  IMAD R3, R9, c[0x0][0x190], RZ ;  /* 0x0000640009037a24 */ /* 0x002fc600078e02ff */
[----:B------:R-:W-:Y:S02]  /*2760*/  LEA.HI.X.SX32 R13, R25, c[0x0][0x16c], 0x1, P0 ;  /* 0x00005b00190d7a11 */ /* 0x000fe400000f0eff */
[----:B------:R0:W-:Y:S01]  /*2770*/  STL [R1+0x660], R3 ;  /* 0x0006600301007387 */ /* 0x0001e20000100800 */
[----:B----4-:R-:W-:Y:S02]  /*2780*/  IMAD R4, R10, c[0x0][0x190], RZ ;  /* 0x000064000a047a24 */ /* 0x010fe400078e02ff */
[----:B0-----:R-:W-:-:S03]  /*2790*/  IMAD R3, R11, c[0x0][0x190], RZ ;  /* 0x000064000b037a24 */ /* 0x001fc600078e02ff */
[----:B------:R0:W-:Y:S04]  /*27a0*/  STL [R1+0x65c], R4 ;  /* 0x00065c0401007387 */ /* 0x0001e80000100800 */
[----:B------:R-:W-:Y:S04]  /*27b0*/  STL [R1+0x50], RZ ;  /* 0x000050ff01007387 */ /* 0x000fe80000100800 */
[----:B------:R1:W-:Y:S01]  /*27c0*/  STL [R1+0x658], R3 ;  /* 0x0006580301007387 */ /* 0x0003e20000100800 */
[----:B0-----:R-:W-:-:S03]  /*27d0*/  LOP3.LUT R4, R28, 0x30, RZ, 0x3c, !PT ;  /* 0x000000301c047812 */ /* 0x001fc600078e3cff */
[----:B------:R0:W-:Y:S01]  /*27e0*/  STL [R1+0x54], RZ ;  /* 0x000054ff01007387 */ /* 0x0001e20000100800 */
[C---:B------:R-:W-:Y:S02]  /*27f0*/  LOP3.LUT R4, R28.reuse, 0x60, RZ, 0x3c, !PT ;  /* 0x000000601c047812 */ /* 0x040fe400078e3cff */
[----:B-----5:R-:W-:Y:S01]  /*2800*/  LOP3.LUT R4, R5, 0x40, RZ, 0x3c, !PT ;  /* 0x0000004005047812 */ /* 0x020fe200078e3cff */
[----:B------:R0:W-:Y:S01]  /*2810*/  STL [R1+0x58], RZ ;  /* 0x000058ff01007387 */ /* 0x0001e20000100800 */
[----:B-1----:R-:W-:-:S03]  /*2820*/  LOP3.LUT R3, R28, 0x10, RZ, 0x3c, !PT ;  /* 0x000000101c037812 */ /* 0x002fc600078e3cff */
[----:B------:R0:W-:Y:S01]  /*2830*/  STL [R1+0x5c], RZ ;  /* 0x00005cff01007387 */ /* 0x0001e20000100800 */
[C---:B------:R-:W-:Y:S02]  /*2840*/  LOP3.LUT R3, R28.reuse, 0x40, RZ, 0x3c, !PT ;  /* 0x000000401c037812 */ /* 0x040fe400078e3cff */
[----:B------:R-:W-:Y:S01]  /*2850*/  LOP3.LUT R3, R28, 0x70, RZ, 0x3c, !PT ;  /* 0x000000701c037812 */ /* 0x000fe200078e3cff */
[----:B------:R0:W-:Y:S01]  /*2860*/  STL [R1+0x30], RZ ;  /* 0x000030ff01007387 */ /* 0x0001e20000100800 */
[----:B------:R-:W-:-:S03]  /*2870*/  IMAD.MOV.U32 R3, RZ, RZ, c[0x0][0x164] ;  /* 0x00005900ff037624 */ /* 0x000fc600078e00ff */
[----:B------:R0:W-:Y:S04]  /*2880*/  STL [R1+0x34], RZ ;  /* 0x000034ff01007387 */ /* 0x0001e80000100800 */
[----:B------:R0:W-:Y:S04]  /*2890*/  STL [R1+0x38], RZ ;  /* 0x000038ff01007387 */ /* 0x0001e80000100800 */
[----:B------:R0:W-:Y:S04]  /*28a0*/  STL [R1+0x3c], RZ ;  /* 0x00003cff01007387 */ /* 0x0001e80000100800 */
[----:B------:R0:W-:Y:S04]  /*28b0*/  STL [R1+0x10], RZ ;  /* 0x000010ff01007387 */ /* 0x0001e80000100800 */
[----:B------:R0:W-:Y:S04]  /*28c0*/  STL [R1+0x14], RZ ;  /* 0x000014ff01007387 */ /* 0x0001e80000100800 */
[----:B------:R0:W-:Y:S04]  /*28d0*/  STL [R1+0x18], RZ ;  /* 0x000018ff01007387 */ /* 0x0001e80000100800 */
[----:B------:R0:W-:Y:S02]  /*28e0*/  STL [R1+0x1c], RZ ;  /* 0x00001cff01007387 */ /* 0x0001e40000100800 */
.L_x_3:
[----:B------:R-:W2:Y:S04]  /*28f0*/  LDL.64 R8, [R1+0xe8] ;  /* 0x0000e80001087983 */ /* 0x000ea80000100a00 */
[----:B------:R-:W-:Y:S04]  /*2900*/  STL [R1+0x978], R11 ;  /* 0x0009780b01007387 */ /* 0x000fe80000100800 */
        /* <DEDUP_REMOVED lines=44> */
[----:B------:R1:W-:Y:S04]  /*2bd0*/  STL [R1+0xae0], R11 ;  /* 0x000ae00b01007387 */ /* 0x0003e80000100800 */
        /* <DEDUP_REMOVED lines=43> */
[----:B------:R-:W-:Y:S01]  /*2e90*/  STL [R1+0xaac], R28 ;  /* 0x000aac1c01007387 */ /* 0x000fe20000100800 */
[----:B------:R-:W-:-:S03]  /*2ea0*/  ISETP.GT.AND P2, PT, R0, RZ, PT ;  /* 0x000000ff0000720c */ /* 0x000fc60003f44270 */
[----:B------:R-:W-:Y:S04]  /*2eb0*/  STL [R1+0xabc], R28 ;  /* 0x000abc1c01007387 */ /* 0x000fe80000100800 */
[----:B------:R-:W-:Y:S04]  /*2ec0*/  STL [R1+0xacc], R28 ;  /* 0x000acc1c01007387 */ /* 0x000fe80000100800 */
[----:B------:R-:W-:Y:S01]  /*2ed0*/  STL [R1+0xadc], R28 ;  /* 0x000adc1c01007387 */ /* 0x000fe20000100800 */
[----:B--2---:R-:W-:-:S03]  /*2ee0*/  IADD3 R4, P1, R2, R8, RZ ;  /* 0x0000000802047210 */ /* 0x004fc60007f3e0ff */
[----:B------:R2:W-:Y:S01]  /*2ef0*/  STL.64 [R1+0x968], R26 ;  /* 0x0009681a01007387 */ /* 0x0005e20000100a00 */
[----:B-1----:R-:W-:Y:S01]  /*2f00*/  PRMT R11, RZ, 0x7610, R11 ;  /* 0x00007610ff0b7816 */ /* 0x002fe2000000000b */
[----:B------:R-:W-:-:S05]  /*2f10*/  IMAD.X R5, R3, 0x1, R9, P1 ;  /* 0x0000000103057824 */ /* 0x000fca00008e0609 */
[----:B------:R-:W3:Y:S04]  /*2f20*/  @P2 LDG.E.U16 R11, [R4.64] ;  /* 0x00000004040b2981 */ /* 0x000ee8000c1e1500 */
[----:B--2---:R-:W2:Y:S04]  /*2f30*/  LDL.64 R26, [R1+0x250] ;  /* 0x00025000011a7983 */ /* 0x004ea80000100a00 */
[----:B-----5:R1:W-:Y:S04]  /*2f40*/  STL.64 [R1+0x960], R24 ;  /* 0x0009601801007387 */ /* 0x0203e80000100a00 */
[----:B-1----:R-:W4:Y:S04]  /*2f50*/  LDL.64 R24, [R1+0x258] ;  /* 0x0002580001187983 */ /* 0x002f280000100a00 */
[----:B------:R-:W-:Y:S04]  /*2f60*/  STL.64 [R1+0x958], R22 ;  /* 0x0009581601007387 */ /* 0x000fe80000100a00 */
[----:B------:R1:W-:Y:S04]  /*2f70*/  STL.64 [R1+0x950], R20 ;  /* 0x0009501401007387 */ /* 0x0003e80000100a00 */
[----:B-1----:R-:W2:Y:S04]  /*2f80*/  LDL.64 R20, [R1+0xf0] ;  /* 0x0000f00001147983 */ /* 0x002ea80000100a00 */
[----:B------:R-:W-:Y:S04]  /*2f90*/  STL.64 [R1+0x948], R18 ;  /* 0x0009481201007387 */ /* 0x000fe80000100a00 */
[----:B------:R-:W-:Y:S04]  /*2fa0*/  STL [R1+0x940], R12 ;  /* 0x0009400c01007387 */ /* 0x000fe80000100800 */
[----:B------:R-:W-:Y:S04]  /*2fb0*/  STL.64 [R1+0x938], R16 ;  /* 0x0009381001007387 */ /* 0x000fe80000100a00 */
[----:B------:R-:W-:Y:S04]  /*2fc0*/  STL [R1+0x930], R13 ;  /* 0x0009300d01007387 */ /* 0x000fe80000100800 */
[----:B------:R-:W-:Y:S04]  /*2fd0*/  STL.64 [R1+0x928], R14 ;  /* 0x0009280e01007387 */ /* 0x000fe80000100a00 */
[----:B------:R-:W-:Y:S04]  /*2fe0*/  STL [R1+0x8d8], R29 ;  /* 0x0008d81d01007387 */ /* 0x000fe80000100800 */
[----:B------:R-:W4:Y:S01]  /*2ff0*/  LDL.64 R8, [R1+0x260] ;  /* 0x0002600001087983 */ /* 0x000f220000100a00 */
[----:B--2---:R-:W-:-:S05]  /*3000*/  IADD3 R6, P0, R2, R20, RZ ;  /* 0x0000001402067210 */ /* 0x004fca0007f1e0ff */
[----:B------:R-:W-:Y:S02]  /*3010*/  IMAD.X R7, R3, 0x1, R21, P0 ;  /* 0x0000000103077824 */ /* 0x000fe400000e0615 */
[----:B------:R-:W2:Y:S04]  /*3020*/  LDL.64 R20, [R1+0x268] ;  /* 0x0002680001147983 */ /* 0x000ea80000100a00 */
[----:B---3--:R1:W-:Y:S04]  /*3030*/  STL [R1+0x24c], R11 ;  /* 0x00024c0b01007387 */ /* 0x0083e80000100800 */
[----:B-1----:R-:W3:Y:S01]  /*3040*/  LDL.LU R11, [R1+0xae0] ;  /* 0x000ae000010b7983 */ /* 0x002ee20000300800 */
[----:B------:R-:W-:-:S02]  /*3050*/  ISETP.GT.AND P3, PT, R0, 0x1, PT ;  /* 0x000000010000780c */ /* 0x000fc40003f64270 */
[----:B------:R-:W-:Y:S02]  /*3060*/  IADD3 R4, P1, R26, R2, RZ ;  /* 0x000000021a047210 */ /* 0x000fe40007f3e0ff */
[----:B------:R-:W-:-:S03]  /*3070*/  PRMT R28, RZ, 0x7610, R28 ;  /* 0x00007610ff1c7816 */ /* 0x000fc6000000001c */
[----:B------:R-:W-:-:S03]  /*3080*/  IMAD.X R5, R27, 0x1, R3, P1 ;  /* 0x000000011b057824 */ /* 0x000fc600008e0603 */
[----:B------:R4:W2:Y:S01]  /*3090*/  @P2 LDG.E.U16 R28, [R6.64] ;  /* 0x00000004061c2981 */ /* 0x0008a2000c1e1500 */
[----:B---3--:R-:W-:-:S06]  /*30a0*/  PRMT R11, RZ, 0x7610, R11 ;  /* 0x00007610ff0b7816 */ /* 0x008fcc000000000b */
[----:B------:R-:W3:Y:S01]  /*30b0*/  @P3 LDG.E.U16 R11, [R4.64] ;  /* 0x00000004040b3981 */ /* 0x000ee2000c1e1500 */
[----:B----4-:R-:W-:-:S03]  /*30c0*/  IADD3 R6, P0, R24, R2, RZ ;  /* 0x0000000218067210 */ /* 0x010fc60007f1e0ff */
[----:B--2---:R1:W-:Y:S01]  /*30d0*/  STL [R1+0x248], R28 ;  /* 0x0002481c01007387 */ /* 0x0043e20000100800 */
[----:B------:R-:W-:-:S03]  /*30e0*/  IADD3.X R7, R25, R3, RZ, P0, !PT ;  /* 0x0000000319077210 */ /* 0x000fc600007fe4ff */
[----:B-1----:R-:W2:Y:S04]  /*30f0*/  LDL.LU R28, [R1+0xadc] ;  /* 0x000adc00011c7983 */ /* 0x002ea80000300800 */
[----:B------:R-:W4:Y:S04]  /*3100*/  LDL.64 R26, [R1+0x270] ;  /* 0x00027000011a7983 */ /* 0x000f280000100a00 */
        /* <DEDUP_REMOVED lines=10> */
[----:B-1----:R-:W-:-:S03]  /*31b0*/  IADD3 R6, P0, R20, R2, RZ ;  /* 0x0000000214067210 */ /* 0x002fc60007f1e0ff */
[----:B--2---:R1:W-:Y:S02]  /*31c0*/  STL [R1+0x240], R10 ;  /* 0x0002400a01007387 */ /* 0x0043e40000100800 */
[----:B------:R-:W-:Y:S02]  /*31d0*/  IMAD.X R7, R21, 0x1, R3, P0 ;  /* 0x0000000115077824 */ /* 0x000fe400000e0603 */
[----:B-1----:R-:W2:Y:S04]  /*31e0*/  LDL.LU R10, [R1+0xad4] ;  /* 0x000ad400010a7983 */ /* 0x002ea80000300800 */
[----:B------:R-:W2:Y:S04]  /*31f0*/  LDL.64 R8, [R1+0x280] ;  /* 0x0002800001087983 */ /* 0x000ea80000100a00 */
[----:B------:R-:W2:Y:S04]  /*3200*/  LDL.64 R20, [R1+0x288] ;  /* 0x0002880001147983 */ /* 0x000ea80000100a00 */
[----:B---3--:R1:W-:Y:S04]  /*3210*/  STL [R1+0x23c], R11 ;  /* 0x00023c0b01007387 */ /* 0x0083e80000100800 */
[----:B-1----:R-:W3:Y:S01]  /*3220*/  LDL.LU R11, [R1+0xad0] ;  /* 0x000ad000010b7983 */ /* 0x002ee20000300800 */
[----:B------:R-:W-:-:S02]  /*3230*/  ISETP.GT.AND P3, PT, R0, 0x3, PT ;  /* 0x000000030000780c */ /* 0x000fc40003f64270 */
[----:B----4-:R-:W-:Y:S02]  /*3240*/  IADD3 R4, P1, R26, R2, RZ ;  /* 0x000000021a047210 */ /* 0x010fe40007f3e0ff */
[----:B------:R-:W-:-:S03]  /*3250*/  PRMT R28, RZ, 0x7610, R28 ;  /* 0x00007610ff1c7816 */ /* 0x000fc6000000001c */
[----:B------:R-:W-:-:S03]  /*3260*/  IMAD.X R5, R27, 0x1, R3, P1 ;  /* 0x000000011b057824 */ /* 0x000fc600008e0603 */
[----:B------:R1:W4:Y:S01]  /*3270*/  @P2 LDG.E.U16 R28, [R6.64] ;  /* 0x00000004061c2981 */ /* 0x000322000c1e1500 */
[----:B---3--:R-:W-:-:S06]  /*3280*/  PRMT R11, RZ, 0x7610, R11 ;  /* 0x00007610ff0b7816 */ /* 0x008fcc000000000b */
[----:B------:R-:W3:Y:S01]  /*3290*/  @P3 LDG.E.U16 R11, [R4.64] ;  /* 0x00000004040b3981 */ /* 0x000ee2000c1e1500 */
[----:B-1----:R-:W-:-:S03]  /*32a0*/  IADD3 R6, P0, R24, R2, RZ ;  /* 0x0000000218067210 */ /* 0x002fc60007f1e0ff */
[----:B----4-:R1:W-:Y:S02]  /*32b0*/  STL [R1+0x238], R28 ;  /* 0x0002381c01007387 */ /* 0x0103e40000100800 */
[----:B------:R-:W-:Y:S02]  /*32c0*/  IMAD.X R7, R25, 0x1, R3, P0 ;  /* 0x0000000119077824 */ /* 0x000fe400000e0603 */
[----:B-1----:R-:W4:Y:S04]  /*32d0*/  LDL.LU R28, [R1+0xacc] ;  /* 0x000acc00011c7983 */ /* 0x002f280000300800 */
[----:B------:R-:W4:Y:S04]  /*32e0*/  LDL.64 R26, [R1+0x290] ;  /* 0x00029000011a7983 */ /* 0x000f280000100a00 */
[----:B------:R-:W4:Y:S04]  /*32f0*/  LDL.64 R24, [R1+0x298] ;  /* 0x0002980001187983 */ /* 0x000f280000100a00 */
[----:B---3--:R1:W-:Y:S04]  /*3300*/  STL [R1+0x234], R11 ;  /* 0x0002340b01007387 */ /* 0x0083e80000100800 */
[----:B-1----:R-:W3:Y:S01]  /*3310*/  LDL.LU R11, [R1+0xac8] ;  /* 0x000ac800010b7983 */ /* 0x002ee20000300800 */
[----:B------:R-:W-:-:S02]  /*3320*/  ISETP.GT.AND P2, PT, R0, 0x4, PT ;  /* 0x000000040000780c */ /* 0x000fc40003f44270 */
[----:B--2---:R-:W-:Y:S02]  /*3330*/  IADD3 R4, P1, R8, R2, RZ ;  /* 0x0000000208047210 */ /* 0x004fe40007f3e0ff */
        /* <DEDUP_REMOVED lines=29> */
[----:B--2---:R-:W-:Y:S02]  /*3510*/  PRMT R10, RZ, 0x7610, R10 ;  /* 0x00007610ff0a7816 */ /* 0x004fe4000000000a */
[----:B------:R-:W-:-:S04]  /*3520*/  IADD3 R4, P1, R8, R2, RZ ;  /* 0x0000000208047210 */ /* 0x000fc80007f3e0ff */
[----:B------:R-:W-:Y:S01]  /*3530*/  IADD3.X R5, R9, R3, RZ, P1, !PT ;  /* 0x0000000309057210 */ /* 0x000fe20000ffe4ff */
        /* <DEDUP_REMOVED lines=64> */
[----:B--2---:R1:W-:Y:S01]  /*3940*/  STL [R1+0x200], R10 ;  /* 0x0002000a01007387 */ /* 0x0043e20000100800 */
[----:B------:R-:W-:-:S03]  /*3950*/  IADD3.X R7, R21, R3, RZ, P0, !PT ;  /* 0x0000000315077210 */ /* 0x000fc600007fe4ff */
        /* <DEDUP_REMOVED lines=66> */
[----:B----4-:R-:W-:Y:S02]  /*3d80*/  PRMT R28, RZ, 0x7610, R28 ;  /* 0x00007610ff1c7816 */ /* 0x010fe4000000001c */
[----:B------:R-:W-:-:S04]  /*3d90*/  IADD3 R4, P1, R26, R2, RZ ;  /* 0x000000021a047210 */ /* 0x000fc80007f3e0ff */
[----:B------:R-:W-:Y:S01]  /*3da0*/  IADD3.X R5, R27, R3, RZ, P1, !PT ;  /* 0x000000031b057210 */ /* 0x000fe20000ffe4ff */
        /* <DEDUP_REMOVED lines=64> */
[----:B----4-:R1:W-:Y:S01]  /*41b0*/  STL [R1+0x1b8], R28 ;  /* 0x0001b81c01007387 */ /* 0x0103e20000100800 */
[----:B------:R-:W-:-:S03]  /*41c0*/  IADD3.X R7, R25, R3, RZ, P0, !PT ;  /* 0x0000000319077210 */ /* 0x000fc600007fe4ff */
        /* <DEDUP_REMOVED lines=370> */
[----:B----4-:R-:W-:Y:S02]  /*58f0*/  PRMT R28, RZ, 0x7610, R28 ;  /* 0x00007610ff1c7816 */ /* 0x010fe4000000001c */
[----:B-1----:R-:W-:Y:S02]  /*5900*/  IADD3 R6, P0, R20, R2, RZ ;  /* 0x0000000214067210 */ /* 0x002fe40007f1e0ff */
[----:B---3--:R-:W-:-:S06]  /*5910*/  PRMT R11, RZ, 0x7610, R11 ;  /* 0x00007610ff0b7816 */ /* 0x008fcc000000000b */
[----:B------:R-:W3:Y:S01]  /*5920*/  @P2 LDG.E.U16 R11, [R4.64] ;  /* 0x00000004040b2981 */ /* 0x000ee2000c1e1500 */
[----:B------:R-:W-:-:S05]  /*5930*/  IADD3.X R7, R21, R3, RZ, P0, !PT ;  /* 0x0000000315077210 */ /* 0x000fca00007fe4ff */
[----:B------:R-:W4:Y:S04]  /*5940*/  @P2 LDG.E.U16 R28, [R6.64] ;  /* 0x00000004061c2981 */ /* 0x000f28000c1e1500 */
[----:B--2---:R1:W-:Y:S04]  /*5950*/  STL [R1+0xd8], R10 ;  /* 0x0000d80a01007387 */ /* 0x0043e80000100800 */
[----:B-1----:R-:W2:Y:S04]  /*5960*/  LDL.LU R10, [R1+0x984] ;  /* 0x00098400010a7983 */ /* 0x002ea80000300800 */
[----:B------:R-:W2:Y:S04]  /*5970*/  LDL.64 R8, [R1+0x520] ;  /* 0x0005200001087983 */ /* 0x000ea80000100a00 */
[----:B------:R-:W2:Y:S04]  /*5980*/  LDL.64 R20, [R1+0x528] ;  /* 0x0005280001147983 */ /* 0x000ea80000100a00 */
[----:B---3--:R1:W-:Y:S04]  /*5990*/  STL [R1+0xd4], R11 ;  /* 0x0000d40b01007387 */ /* 0x0083e80000100800 */
[----:B-1----:R-:W3:Y:S04]  /*59a0*/  LDL.LU R11, [R1+0x980] ;  /* 0x00098000010b7983 */ /* 0x002ee80000300800 */
[----:B----4-:R1:W-:Y:S04]  /*59b0*/  STL [R1+0xd0], R28 ;  /* 0x0000d01c01007387 */ /* 0x0103e80000100800 */
[----:B-1----:R-:W4:Y:S01]  /*59c0*/  LDL.LU R28, [R1+0x97c] ;  /* 0x00097c00011c7983 */ /* 0x002f220000300800 */
[----:B------:R-:W-:-:S02]  /*59d0*/  ISETP.GT.AND P3, PT, R0, 0x2d, PT ;  /* 0x0000002d0000780c */ /* 0x000fc40003f64270 */
[-C--:B------:R-:W-:Y:S02]  /*59e0*/  IADD3 R4, P1, R26, R2.reuse, RZ ;  /* 0x000000021a047210 */ /* 0x080fe40007f3e0ff */
[----:B------:R-:W-:Y:S02]  /*59f0*/  IADD3 R6, P0, R24, R2, RZ ;  /* 0x0000000218067210 */ /* 0x000fe40007f1e0ff */
[----:B--2---:R-:W-:Y:S01]  /*5a00*/  PRMT R10, RZ, 0x7610, R10 ;  /* 0x00007610ff0a7816 */ /* 0x004fe2000000000a */
[--C-:B------:R-:W-:Y:S02]  /*5a10*/  IMAD.X R5, R27, 0x1, R3.reuse, P1 ;  /* 0x000000011b057824 */ /* 0x100fe400008e0603 */
[----:B------:R-:W-:Y:S01]  /*5a20*/  IMAD.X R7, R25, 0x1, R3, P0 ;  /* 0x0000000119077824 */ /* 0x000fe200000e0603 */
[----:B------:R-:W-:Y:S01]  /*5a30*/  ISETP.GT.AND P2, PT, R0, 0x2e, PT ;  /* 0x0000002e0000780c */ /* 0x000fe20003f44270 */
[----:B------:R-:W4:Y:S04]  /*5a40*/  LDL.64 R24, [R1+0x538] ;  /* 0x0005380001187983 */ /* 0x000f280000100a00 */
[----:B------:R1:W4:Y:S04]  /*5a50*/  @P3 LDG.E.U16 R10, [R6.64] ;  /* 0x00000004060a3981 */ /* 0x000328000c1e1500 */
[----:B------:R-:W4:Y:S01]  /*5a60*/  LDL.64 R26, [R1+0x530] ;  /* 0x00053000011a7983 */ /* 0x000f220000100a00 */
[----:B---3--:R-:W-:-:S06]  /*5a70*/  PRMT R11, RZ, 0x7610, R11 ;  /* 0x00007610ff0b7816 */ /* 0x008fcc000000000b */
[----:B------:R3:W2:Y:S02]  /*5a80*/  @P3 LDG.E.U16 R11, [R4.64] ;  /* 0x00000004040b3981 */ /* 0x0006a4000c1e1500 */
[----:B---3--:R-:W-:Y:S02]  /*5a90*/  IADD3 R4, P1, R8, R2, RZ ;  /* 0x0000000208047210 */ /* 0x008fe40007f3e0ff */
[----:B----4-:R-:W-:-:S03]  /*5aa0*/  PRMT R28, RZ, 0x7610, R28 ;  /* 0x00007610ff1c7816 */ /* 0x010fc6000000001c */
[----:B------:R-:W-:-:S05]  /*5ab0*/  IMAD.X R5, R9, 0x1, R3, P1 ;  /* 0x0000000109057824 */ /* 0x000fca00008e0603 */
[----:B------:R3:W4:Y:S01]  /*5ac0*/  @P2 LDG.E.U16 R28, [R4.64] ;  /* 0x00000004041c2981 */ /* 0x000722000c1e1500 */
[----:B-1----:R-:W-:Y:S02]  /*5ad0*/  IADD3 R6, P0, R20, R2, RZ ;  /* 0x0000000214067210 */ /* 0x002fe40007f1e0ff */
[----:B------:R-:W-:-:S03]  /*5ae0*/  PRMT R23, RZ, 0x7610, R23 ;  /* 0x00007610ff177816 */ /* 0x000fc60000000017 */
[----:B------:R-:W-:Y:S01]  /*5af0*/  IMAD.X R7, R21, 0x1, R3, P0 ;  /* 0x0000000115077824 */ /* 0x000fe200000e0603 */
[----:B------:R-:W-:-:S04]  /*5b00*/  ISETP.GT.AND P3, PT, R0, 0x2f, PT ;  /* 0x0000002f0000780c */ /* 0x000fc80003f64270 */
[----:B------:R1:W4:Y:S01]  /*5b10*/  @P2 LDG.E.U16 R23, [R6.64] ;  /* 0x0000000406172981 */ /* 0x000322000c1e1500 */
[----:B------:R-:W-:Y:S02]  /*5b20*/  PRMT R29, RZ, 0x7610, R29 ;  /* 0x00007610ff1d7816 */ /* 0x000fe4000000001d */
[----:B-1----:R-:W-:-:S05]  /*5b30*/  IADD3 R6, P0, R24, R2, RZ ;  /* 0x0000000218067210 */ /* 0x002fca0007f1e0ff */
[----:B------:R-:W-:-:S05]  /*5b40*/  IMAD.X R7, R25, 0x1, R3, P0 ;  /* 0x0000000119077824 */ /* 0x000fca00000e0603 */
[----:B------:R-:W4:Y:S04]  /*5b50*/  @P3 LDG.E.U16 R29, [R6.64] ;  /* 0x00000004061d3981 */ /* 0x000f28000c1e1500 */
[----:B--2---:R1:W-:Y:S04]  /*5b60*/  STL [R1+0xcc], R11 ;  /* 0x0000cc0b01007387 */ /* 0x0043e80000100800 */
[----:B-1----:R-:W2:Y:S04]  /*5b70*/  LDL.LU R11, [R1+0x978] ;  /* 0x00097800010b7983 */ /* 0x002ea80000300800 */
[----:B------:R1:W-:Y:S04]  /*5b80*/  STL [R1+0xc8], R10 ;  /* 0x0000c80a01007387 */ /* 0x0003e80000100800 */
[----:B-1----:R-:W2:Y:S04]  /*5b90*/  LDL.LU R10, [R1+0x974] ;  /* 0x00097400010a7983 */ /* 0x002ea80000300800 */
[----:B------:R-:W2:Y:S01]  /*5ba0*/  LDL.64 R8, [R1+0x540] ;  /* 0x0005400001087983 */ /* 0x000ea20000100a00 */
[----:B---3--:R-:W-:-:S03]  /*5bb0*/  IADD3 R4, P1, R26, R2, RZ ;  /* 0x000000021a047210 */ /* 0x008fc60007f3e0ff */
[----:B------:R-:W3:Y:S02]  /*5bc0*/  LDL.64 R20, [R1+0x548] ;  /* 0x0005480001147983 */ /* 0x000ee40000100a00 */
[----:B------:R-:W-:Y:S02]  /*5bd0*/  IMAD.X R5, R27, 0x1, R3, P1 ;  /* 0x000000011b057824 */ /* 0x000fe400008e0603 */
[----:B----4-:R1:W-:Y:S01]  /*5be0*/  STL [R1+0xc4], R28 ;  /* 0x0000c41c01007387 */ /* 0x0103e20000100800 */
[----:B------:R-:W-:-:S06]  /*5bf0*/  PRMT R22, RZ, 0x7610, R22 ;  /* 0x00007610ff167816 */ /* 0x000fcc0000000016 */
[----:B------:R2:W4:Y:S04]  /*5c00*/  @P3 LDG.E.U16 R22, [R4.64] ;  /* 0x0000000404163981 */ /* 0x000528000c1e1500 */
[----:B-1----:R-:W4:Y:S04]  /*5c10*/  LDL.LU R28, [R1+0x970] ;  /* 0x00097000011c7983 */ /* 0x002f280000300800 */
[----:B------:R-:W4:Y:S04]  /*5c20*/  LDL.64 R26, [R1+0x550] ;  /* 0x00055000011a7983 */ /* 0x000f280000100a00 */
[----:B------:R-:W4:Y:S04]  /*5c30*/  LDL.64 R24, [R1+0x558] ;  /* 0x0005580001187983 */ /* 0x000f280000100a00 */
[----:B------:R-:W-:Y:S01]  /*5c40*/  STL [R1+0x8dc], R29 ;  /* 0x0008dc1d01007387 */ /* 0x000fe20000100800 */
[----:B------:R-:W-:-:S02]  /*5c50*/  ISETP.GT.AND P2, PT, R0, 0x30, PT ;  /* 0x000000300000780c */ /* 0x000fc40003f44270 */
[----:B--2---:R-:W-:-:S05]  /*5c60*/  IADD3 R4, P1, R8, R2, RZ ;  /* 0x0000000208047210 */ /* 0x004fca0007f3e0ff */
[----:B------:R-:W-:Y:S02]  /*5c70*/  IMAD.X R5, R9, 0x1, R3, P1 ;  /* 0x0000000109057824 */ /* 0x000fe400008e0603 */
[----:B------:R-:W2:Y:S01]  /*5c80*/  LDL.64 R8, [R1+0x560] ;  /* 0x0005600001087983 */ /* 0x000ea20000100a00 */
[----:B---3--:R-:W-:Y:S02]  /*5c90*/  IADD3 R6, P0, R20, R2, RZ ;  /* 0x0000000214067210 */ /* 0x008fe40007f1e0ff */
[----:B------:R-:W-:Y:S02]  /*5ca0*/  PRMT R19, RZ, 0x7610, R19 ;  /* 0x00007610ff137816 */ /* 0x000fe40000000013 */
[----:B------:R-:W-:Y:S02]  /*5cb0*/  PRMT R11, RZ, 0x7610, R11 ;  /* 0x00007610ff0b7816 */ /* 0x000fe4000000000b */
[----:B------:R-:W-:Y:S02]  /*5cc0*/  ISETP.GT.AND P3, PT, R0, 0x31, PT ;  /* 0x000000310000780c */ /* 0x000fe40003f64270 */
[----:B------:R-:W-:Y:S01]  /*5cd0*/  IADD3.X R7, R21, R3, RZ, P0, !PT ;  /* 0x0000000315077210 */ /* 0x000fe200007fe4ff */
[----:B------:R4:W3:Y:S01]  /*5ce0*/  @P2 LDG.E.U16 R19, [R4.64] ;  /* 0x0000000404132981 */ /* 0x0008e2000c1e1500 */
[----:B------:R-:W-:-:S03]  /*5cf0*/  PRMT R10, RZ, 0x7610, R10 ;  /* 0x00007610ff0a7816 */ /* 0x000fc6000000000a */
[----:B------:R1:W3:Y:S01]  /*5d00*/  @P2 LDG.E.U16 R11, [R6.64] ;  /* 0x00000004060b2981 */ /* 0x0002e2000c1e1500 */
[-C--:B----4-:R-:W-:Y:S02]  /*5d10*/  IADD3 R4, P1, R26, R2.reuse, RZ ;  /* 0x000000021a047210 */ /* 0x090fe40007f3e0ff */
[----:B-1----:R-:W-:-:S03]  /*5d20*/  IADD3 R6, P0, R24, R2, RZ ;  /* 0x0000000218067210 */ /* 0x002fc60007f1e0ff */
[--C-:B------:R-:W-:Y:S01]  /*5d30*/  IMAD.X R5, R27, 0x1, R3.reuse, P1 ;  /* 0x000000011b057824 */ /* 0x100fe200008e0603 */
[----:B------:R-:W-:Y:S01]  /*5d40*/  PRMT R18, RZ, 0x7610, R18 ;  /* 0x00007610ff127816 */ /* 0x000fe20000000012 */
[----:B------:R-:W-:Y:S01]  /*5d50*/  STL [R1+0x6c], R22 ;  /* 0x00006c1601007387 */ /* 0x000fe20000100800 */
[----:B------:R-:W-:-:S03]  /*5d60*/  IMAD.X R7, R25, 0x1, R3, P0 ;  /* 0x0000000119077824 */ /* 0x000fc600000e0603 */
[----:B------:R2:W4:Y:S04]  /*5d70*/  @P3 LDG.E.U16 R10, [R4.64] ;  /* 0x00000004040a3981 */ /* 0x000528000c1e1500 */
[----:B------:R1:W-:Y:S04]  /*5d80*/  STL [R1+0xc0], R23 ;  /* 0x0000c01701007387 */ /* 0x0003e80000100800 */
[----:B------:R0:W3:Y:S01]  /*5d90*/  @P3 LDG.E.U16 R18, [R6.64] ;  /* 0x0000000406123981 */ /* 0x0000e2000c1e1500 */
[----:B------:R-:W-:-:S03]  /*5da0*/  ISETP.GT.AND P4, PT, R0, 0x32, PT ;  /* 0x000000320000780c */ /* 0x000fc60003f84270 */
[----:B------:R-:W3:Y:S04]  /*5db0*/  LDL.64 R20, [R1+0x570] ;  /* 0x0005700001147983 */ /* 0x000ee80000100a00 */
[----:B-1----:R-:W3:Y:S01]  /*5dc0*/  LDL.64 R22, [R1+0x568] ;  /* 0x0005680001167983 */ /* 0x002ee20000100a00 */
[----:B0-----:R-:W-:-:S03]  /*5dd0*/  PRMT R7, RZ, 0x7610, R7 ;  /* 0x00007610ff077816 */ /* 0x001fc60000000007 */
[----:B------:R-:W3:Y:S04]  /*5de0*/  LDL.LU.64 R26, [R1+0x968] ;  /* 0x00096800011a7983 */ /* 0x000ee80000300a00 */
[----:B------:R-:W3:Y:S01]  /*5df0*/  LDL.LU.64 R24, [R1+0x960] ;  /* 0x0009600001187983 */ /* 0x000ee20000300a00 */
[----:B--2---:R-:W-:-:S05]  /*5e00*/  IADD3 R4, P1, R8, R2, RZ ;  /* 0x0000000208047210 */ /* 0x004fca0007f3e0ff */
[----:B------:R-:W-:Y:S02]  /*5e10*/  IMAD.X R5, R9, 0x1, R3, P1 ;  /* 0x0000000109057824 */ /* 0x000fe400008e0603 */
[----:B------:R-:W-:-:S06]  /*5e20*/  IMAD.MOV.U32 R9, RZ, RZ, R7 ;  /* 0x000000ffff097224 */ /* 0x000fcc00078e0007 */
[----:B------:R-:W2:Y:S01]  /*5e30*/  @P4 LDG.E.U16 R9, [R4.64] ;  /* 0x0000000404094981 */ /* 0x000ea2000c1e1500 */
[----:B------:R-:W-:-:S03]  /*5e40*/  PRMT R17, RZ, 0x7610, R17 ;  /* 0x00007610ff117816 */ /* 0x000fc60000000011 */
[----:B----4-:R-:W-:Y:S04]  /*5e50*/  STL [R1+0x4c], R10 ;  /* 0x00004c0a01007387 */ /* 0x010fe80000100800 */
[----:B---3--:R0:W-:Y:S04]  /*5e60*/  STL [R1+0x60], R11 ;  /* 0x0000600b01007387 */ /* 0x0081e80000100800 */
[----:B0-----:R-:W3:Y:S01]  /*5e70*/  LDL.64 R10, [R1+0x578] ;  /* 0x00057800010a7983 */ /* 0x001ee20000100a00 */
[----:B------:R-:W-:-:S03]  /*5e80*/  IADD3 R6, P2, R22, R2, RZ ;  /* 0x0000000216067210 */ /* 0x000fc60007f5e0ff */
[----:B------:R-:W-:Y:S04]  /*5e90*/  STL [R1+0x48], R18 ;  /* 0x0000481201007387 */ /* 0x000fe80000100800 */
[----:B------:R0:W-:Y:S04]  /*5ea0*/  STL [R1+0x64], R19 ;  /* 0x0000641301007387 */ /* 0x0001e80000100800 */
[----:B0-----:R-:W4:Y:S04]  /*5eb0*/  LDL.64 R18, [R1+0x580] ;  /* 0x0005800001127983 */ /* 0x001f280000100a00 */
[----:B------:R0:W-:Y:S02]  /*5ec0*/  STL.S16 [R1+0x44], R7 ;  /* 0x0000440701007387 */ /* 0x0001e40000100600 */
[----:B0-----:R-:W-:Y:S01]  /*5ed0*/  IMAD.X R7, R23, 0x1, R3, P2 ;  /* 0x0000000117077824 */ /* 0x001fe200010e0603 */
[----:B------:R-:W-:Y:S01]  /*5ee0*/  ISETP.GT.AND P0, PT, R0, 0x33, PT ;  /* 0x000000330000780c */ /* 0x000fe20003f04270 */
[----:B------:R-:W4:Y:S04]  /*5ef0*/  LDL.LU.64 R22, [R1+0x958] ;  /* 0x0009580001167983 */ /* 0x000f280000300a00 */
[----:B------:R0:W4:Y:S01]  /*5f00*/  @P4 LDG.E.U16 R17, [R6.64] ;  /* 0x0000000406114981 */ /* 0x000122000c1e1500 */
[----:B------:R-:W-:-:S02]  /*5f10*/  PRMT R16, RZ, 0x7610, R16 ;  /* 0x00007610ff107816 */ /* 0x000fc40000000010 */
[----:B------:R-:W-:-:S03]  /*5f20*/  IADD3 R8, P1, R20, R2, RZ ;  /* 0x0000000214087210 */ /* 0x000fc60007f3e0ff */
[----:B0-----:R-:W-:Y:S01]  /*5f30*/  IMAD.MOV.U32 R7, RZ, RZ, R16 ;  /* 0x000000ffff077224 */ /* 0x001fe200078e0010 */
[----:B--2---:R0:W-:Y:S02]  /*5f40*/  @P4 STL [R1+0x44], R9 ;  /* 0x0000440901004387 */ /* 0x0041e40000100800 */
[----:B0-----:R-:W-:Y:S02]  /*5f50*/  IMAD.X R9, R21, 0x1, R3, P1 ;  /* 0x0000000115097824 */ /* 0x001fe400008e0603 */
[----:B------:R-:W2:Y:S04]  /*5f60*/  LDL.LU.64 R20, [R1+0x950] ;  /* 0x0009500001147983 */ /* 0x000ea80000300a00 */
[----:B------:R0:W2:Y:S04]  /*5f70*/  @P0 LDG.E.U16 R7, [R8.64] ;  /* 0x0000000408070981 */ /* 0x0000a8000c1e1500 */
[----:B------:R-:W-:Y:S01]  /*5f80*/  STL.S16 [R1+0x2c], R16 ;  /* 0x00002c1001007387 */ /* 0x000fe20000100600 */
[----:B------:R-:W-:-:S02]  /*5f90*/  ISETP.GT.AND P3, PT, R0, 0x34, PT ;  /* 0x000000340000780c */ /* 0x000fc40003f64270 */
[----:B------:R-:W-:Y:S02]  /*5fa0*/  PRMT R14, RZ, 0x7610, R14 ;  /* 0x00007610ff0e7816 */ /* 0x000fe4000000000e */
[----:B------:R-:W-:Y:S02]  /*5fb0*/  PRMT R15, RZ, 0x7610, R15 ;  /* 0x00007610ff0f7816 */ /* 0x000fe4000000000f */
[----:B---3--:R-:W-:-:S04]  /*5fc0*/  IADD3 R4, P2, R10, R2, RZ ;  /* 0x000000020a047210 */ /* 0x008fc80007f5e0ff */
[----:B------:R-:W-:-:S05]  /*5fd0*/  IADD3.X R5, R11, R3, RZ, P2, !PT ;  /* 0x000000030b057210 */ /* 0x000fca00017fe4ff */
[----:B------:R1:W3:Y:S04]  /*5fe0*/  @P0 LDG.E.U16 R15, [R4.64] ;  /* 0x00000004040f0981 */ /* 0x0002e8000c1e1500 */
[----:B----4-:R4:W-:Y:S04]  /*5ff0*/  STL [R1+0x40], R17 ;  /* 0x0000401101007387 */ /* 0x0109e80000100800 */
[----:B0-----:R-:W1:Y:S04]  /*6000*/  LDL.64 R8, [R1+0x588] ;  /* 0x0005880001087983 */ /* 0x001e680000100a00 */
[----:B----4-:R-:W4:Y:S01]  /*6010*/  LDL.64 R16, [R1+0x590] ;  /* 0x0005900001107983 */ /* 0x010f220000100a00 */
[----:B------:R-:W-:-:S03]  /*6020*/  IADD3 R6, P1, R18, R2, RZ ;  /* 0x0000000212067210 */ /* 0x000fc60007f3e0ff */
[----:B--2---:R0:W-:Y:S01]  /*6030*/  @P0 STL [R1+0x2c], R7 ;  /* 0x00002c0701000387 */ /* 0x0041e20000100800 */
[----:B------:R-:W-:-:S03]  /*6040*/  PRMT R12, RZ, 0x7610, R12 ;  /* 0x00007610ff0c7816 */ /* 0x000fc6000000000c */
[----:B------:R-:W2:Y:S01]  /*6050*/  LDL.64 R10, [R1+0x598] ;  /* 0x00059800010a7983 */ /* 0x000ea20000100a00 */
[----:B0-----:R-:W-:-:S03]  /*6060*/  IMAD.X R7, R19, 0x1, R3, P1 ;  /* 0x0000000113077824 */ /* 0x001fc600008e0603 */
[----:B------:R-:W2:Y:S04]  /*6070*/  LDL.LU.64 R18, [R1+0x948] ;  /* 0x0009480001127983 */ /* 0x000ea80000300a00 */
[----:B------:R4:W2:Y:S01]  /*6080*/  @P3 LDG.E.U16 R14, [R6.64] ;  /* 0x00000004060e3981 */ /* 0x0008a2000c1e1500 */
[----:B------:R-:W-:Y:S02]  /*6090*/  ISETP.GT.AND P1, PT, R0, 0x35, PT ;  /* 0x000000350000780c */ /* 0x000fe40003f24270 */
[----:B-1----:R-:W-:-:S05]  /*60a0*/  IADD3 R4, P0, R8, R2, RZ ;  /* 0x0000000208047210 */ /* 0x002fca0007f1e0ff */
[----:B------:R-:W-:Y:S01]  /*60b0*/  IMAD.X R5, R9, 0x1, R3, P0 ;  /* 0x0000000109057824 */ /* 0x000fe200000e0603 */
[----:B----4-:R-:W-:-:S04]  /*60c0*/  IADD3 R6, P0, R16, R2, RZ ;  /* 0x0000000210067210 */ /* 0x010fc80007f1e0ff */
[----:B------:R0:W4:Y:S01]  /*60d0*/  @P3 LDG.E.U16 R12, [R4.64] ;  /* 0x00000004040c3981 */ /* 0x000122000c1e1500 */
[----:B------:R-:W-:Y:S01]  /*60e0*/  IMAD.X R7, R17, 0x1, R3, P0 ;  /* 0x0000000111077824 */ /* 0x000fe200000e0603 */
[----:B0-----:R-:W-:-:S06]  /*60f0*/  PRMT R4, RZ, 0x7610, R4 ;  /* 0x00007610ff047816 */ /* 0x001fcc0000000004 */
[----:B------:R-:W4:Y:S04]  /*6100*/  @P1 LDG.E.U16 R4, [R6.64] ;  /* 0x0000000406041981 */ /* 0x000f28000c1e1500 */
[----:B--2---:R-:W-:Y:S04]  /*6110*/  STL [R1+0x24], R14 ;  /* 0x0000240e01007387 */ /* 0x004fe80000100800 */
[----:B---3--:R0:W-:Y:S04]  /*6120*/  STL [R1+0x28], R15 ;  /* 0x0000280f01007387 */ /* 0x0081e80000100800 */
[----:B------:R-:W2:Y:S04]  /*6130*/  LDL.64 R8, [R1+0x5a8] ;  /* 0x0005a80001087983 */ /* 0x000ea80000100a00 */
[----:B0-----:R-:W3:Y:S01]  /*6140*/  LDL.64 R14, [R1+0x5a0] ;  /* 0x0005a000010e7983 */ /* 0x001ee20000100a00 */
[----:B------:R-:W-:-:S02]  /*6150*/  PRMT R13, RZ, 0x7610, R13 ;  /* 0x00007610ff0d7816 */ /* 0x000fc4000000000d */
[----:B------:R-:W-:Y:S01]  /*6160*/  PRMT R28, RZ, 0x7610, R28 ;  /* 0x00007610ff1c7816 */ /* 0x000fe2000000001c */
[----:B----4-:R0:W-:Y:S04]  /*6170*/  STL [R1+0x20], R12 ;  /* 0x0000200c01007387 */ /* 0x0101e80000100800 */
[----:B0-----:R-:W4:Y:S04]  /*6180*/  LDL.LU R12, [R1+0x940] ;  /* 0x00094000010c7983 */ /* 0x001f280000300800 */
[----:B------:R-:W4:Y:S04]  /*6190*/  LDL.LU.64 R16, [R1+0x938] ;  /* 0x0009380001107983 */ /* 0x000f280000300a00 */
[----:B------:R0:W-:Y:S02]  /*61a0*/  STL [R1+0xc], R4 ;  /* 0x00000c0401007387 */ /* 0x0001e40000100800 */
[----:B0-----:R-:W-:-:S05]  /*61b0*/  IADD3 R4, P0, R10, R2, RZ ;  /* 0x000000020a047210 */ /* 0x001fca0007f1e0ff */
[----:B------:R-:W-:Y:S01]  /*61c0*/  IMAD.X R5, R11, 0x1, R3, P0 ;  /* 0x000000010b057824 */ /* 0x000fe200000e0603 */
[----:B------:R-:W-:Y:S01]  /*61d0*/  PRMT R29, RZ, 0x7610, R29 ;  /* 0x00007610ff1d7816 */ /* 0x000fe2000000001d */
[----:B------:R-:W4:Y:S04]  /*61e0*/  LDL.64 R10, [R1+0x5b0] ;  /* 0x0005b000010a7983 */ /* 0x000f280000100a00 */
[----:B------:R3:W4:Y:S01]  /*61f0*/  @P1 LDG.E.U16 R13, [R4.64] ;  /* 0x00000004040d1981 */ /* 0x000722000c1e1500 */
[----:B------:R-:W-:Y:S02]  /*6200*/  ISETP.GT.AND P1, PT, R0, 0x36, PT ;  /* 0x000000360000780c */ /* 0x000fe40003f24270 */
[----:B---3--:R-:W-:-:S05]  /*6210*/  IADD3 R4, P0, R14, R2, RZ ;  /* 0x000000020e047210 */ /* 0x008fca0007f1e0ff */
[----:B------:R-:W-:-:S06]  /*6220*/  IMAD.X R5, R15, 0x1, R3, P0 ;  /* 0x000000010f057824 */ /* 0x000fcc00000e0603 */
[----:B------:R2:W3:Y:S02]  /*6230*/  @P1 LDG.E.U16 R28, [R4.64] ;  /* 0x00000004041c1981 */ /* 0x0004e4000c1e1500 */
[----:B--2---:R-:W-:-:S05]  /*6240*/  IADD3 R4, P0, R8, R2, RZ ;  /* 0x0000000208047210 */ /* 0x004fca0007f1e0ff */
[----:B------:R-:W-:-:S05]  /*6250*/  IMAD.X R5, R9, 0x1, R3, P0 ;  /* 0x0000000109057824 */ /* 0x000fca00000e0603 */
[----:B------:R0:W2:Y:S04]  /*6260*/  @P1 LDG.E.U16 R29, [R4.64] ;  /* 0x00000004041d1981 */ /* 0x0000a8000c1e1500 */
[----:B----4-:R1:W-:Y:S04]  /*6270*/  STL [R1+0x8], R13 ;  /* 0x0000080d01007387 */ /* 0x0103e80000100800 */
[----:B-1----:R-:W4:Y:S04]  /*6280*/  LDL.LU R13, [R1+0x930] ;  /* 0x00093000010d7983 */ /* 0x002f280000300800 */
[----:B------:R-:W4:Y:S01]  /*6290*/  LDL.64 R14, [R1+0x5b8] ;  /* 0x0005b800010e7983 */ /* 0x000f220000100a00 */
[----:B0-----:R-:W-:-:S04]  /*62a0*/  IADD3 R4, P0, R10, R2, RZ ;  /* 0x000000020a047210 */ /* 0x001fc80007f1e0ff */
[----:B------:R-:W-:Y:S01]  /*62b0*/  IADD3.X R5, R11, R3, RZ, P0, !PT ;  /* 0x000000030b057210 */ /* 0x000fe200007fe4ff */
[----:B---3--:R-:W-:Y:S04]  /*62c0*/  STL [R1+0x4], R28 ;  /* 0x0000041c01007387 */ /* 0x008fe80000100800 */
[----:B------:R-:W3:Y:S04]  /*62d0*/  LDL.64 R8, [R1+0x5c0] ;  /* 0x0005c00001087983 */ /* 0x000ee80000100a00 */
[----:B--2---:R-:W-:Y:S04]  /*62e0*/  STL [R1+0x8e0], R29 ;  /* 0x0008e01d01007387 */ /* 0x004fe80000100800 */
[----:B------:R-:W2:Y:S01]  /*62f0*/  LDL.64 R10, [R1+0x5c8] ;  /* 0x0005c800010a7983 */ /* 0x000ea20000100a00 */
[----:B------:R-:W-:-:S02]  /*6300*/  ISETP.GT.AND P1, PT, R0, 0x37, PT ;  /* 0x000000370000780c */ /* 0x000fc40003f24270 */
[----:B------:R-:W-:Y:S02]  /*6310*/  PRMT R27, RZ, 0x7610, R27 ;  /* 0x00007610ff1b7816 */ /* 0x000fe4000000001b */
[----:B------:R-:W-:-:S09]  /*6320*/  PRMT R26, RZ, 0x7610, R26 ;  /* 0x00007610ff1a7816 */ /* 0x000fd2000000001a */
[----:B------:R4:W2:Y:S01]  /*6330*/  @P1 LDG.E.U16 R27, [R4.64] ;  /* 0x00000004041b1981 */ /* 0x0008a2000c1e1500 */
[----:B------:R-:W-:Y:S02]  /*6340*/  PRMT R25, RZ, 0x7610, R25 ;  /* 0x00007610ff197816 */ /* 0x000fe40000000019 */
[----:B------:R-:W-:Y:S02]  /*6350*/  PRMT R24, RZ, 0x7610, R24 ;  /* 0x00007610ff187816 */ /* 0x000fe40000000018 */
[----:B----4-:R-:W-:-:S05]  /*6360*/  IADD3 R4, P0, R14, R2, RZ ;  /* 0x000000020e047210 */ /* 0x010fca0007f1e0ff */
[----:B------:R-:W-:-:S05]  /*6370*/  IMAD.X R5, R15, 0x1, R3, P0 ;  /* 0x000000010f057824 */ /* 0x000fca00000e0603 */
[----:B------:R3:W4:Y:S01]  /*6380*/  @P1 LDG.E.U16 R26, [R4.64] ;  /* 0x00000004041a1981 */ /* 0x000722000c1e1500 */
[----:B------:R-:W-:Y:S02]  /*6390*/  ISETP.GT.AND P1, PT, R0, 0x38, PT ;  /* 0x000000380000780c */ /* 0x000fe40003f24270 */
[----:B---3--:R-:W-:-:S05]  /*63a0*/  IADD3 R4, P0, R8, R2, RZ ;  /* 0x0000000208047210 */ /* 0x008fca0007f1e0ff */
[----:B------:R-:W-:-:S06]  /*63b0*/  IMAD.X R5, R9, 0x1, R3, P0 ;  /* 0x0000000109057824 */ /* 0x000fcc00000e0603 */
[----:B------:R2:W3:Y:S02]  /*63c0*/  @P1 LDG.E.U16 R25, [R4.64] ;  /* 0x0000000404191981 */ /* 0x0004e4000c1e1500 */
[----:B--2---:R-:W-:-:S05]  /*63d0*/  IADD3 R4, P0, R10, R2, RZ ;  /* 0x000000020a047210 */ /* 0x004fca0007f1e0ff */
[----:B------:R-:W-:-:S05]  /*63e0*/  IMAD.X R5, R11, 0x1, R3, P0 ;  /* 0x000000010b057824 */ /* 0x000fca00000e0603 */
[----:B------:R-:W2:Y:S04]  /*63f0*/  @P1 LDG.E.U16 R24, [R4.64] ;  /* 0x0000000404181981 */ /* 0x000ea8000c1e1500 */
[----:B------:R-:W-:Y:S04]  /*6400*/  STL [R1+0x8e4], R27 ;  /* 0x0008e41b01007387 */ /* 0x000fe80000100800 */
[----:B------:R-:W2:Y:S04]  /*6410*/  LDL.LU.64 R14, [R1+0x928] ;  /* 0x00092800010e7983 */ /* 0x000ea80000300a00 */
[----:B----4-:R0:W-:Y:S04]  /*6420*/  STL [R1+0x8e8], R26 ;  /* 0x0008e81a01007387 */ /* 0x0101e80000100800 */
[----:B------:R-:W4:Y:S04]  /*6430*/  LDL.64 R8, [R1+0x5d8] ;  /* 0x0005d80001087983 */ /* 0x000f280000100a00 */
[----:B---3--:R-:W-:Y:S04]  /*6440*/  STL [R1+0x920], R25 ;  /* 0x0009201901007387 */ /* 0x008fe80000100800 */
[----:B------:R-:W3:Y:S04]  /*6450*/  LDL.64 R10, [R1+0x5e0] ;  /* 0x0005e000010a7983 */ /* 0x000ee80000100a00 */
[----:B0-----:R-:W3:Y:S04]  /*6460*/  LDL.64 R26, [R1+0x5e8] ;  /* 0x0005e800011a7983 */ /* 0x001ee80000100a00 */
[----:B--2---:R0:W-:Y:S04]  /*6470*/  STL [R1+0x924], R24 ;  /* 0x0009241801007387 */ /* 0x0041e80000100800 */
[----:B0-----:R-:W2:Y:S01]  /*6480*/  LDL.64 R24, [R1+0x5d0] ;  /* 0x0005d00001187983 */ /* 0x001ea20000100a00 */
[----:B------:R-:W-:-:S02]  /*6490*/  ISETP.GT.AND P1, PT, R0, 0x39, PT ;  /* 0x000000390000780c */ /* 0x000fc40003f24270 */
[----:B------:R-:W-:Y:S02]  /*64a0*/  PRMT R23, RZ, 0x7610, R23 ;  /* 0x00007610ff177816 */ /* 0x000fe40000000017 */
[----:B------:R-:W-:Y:S02]  /*64b0*/  PRMT R22, RZ, 0x7610, R22 ;  /* 0x00007610ff167816 */ /* 0x000fe40000000016 */
[----:B------:R-:W-:Y:S02]  /*64c0*/  PRMT R21, RZ, 0x7610, R21 ;  /* 0x00007610ff157816 */ /* 0x000fe40000000015 */
[----:B--2---:R-:W-:-:S05]  /*64d0*/  IADD3 R4, P0, R24, R2, RZ ;  /* 0x0000000218047210 */ /* 0x004fca0007f1e0ff */
[----:B------:R-:W-:-:S05]  /*64e0*/  IMAD.X R5, R25, 0x1, R3, P0 ;  /* 0x0000000119057824 */ /* 0x000fca00000e0603 */
[----:B------:R4:W2:Y:S02]  /*64f0*/  @P1 LDG.E.U16 R23, [R4.64] ;  /* 0x0000000404171981 */ /* 0x0008a4000c1e1500 */
[----:B----4-:R-:W-:-:S05]  /*6500*/  IADD3 R4, P0, R8, R2, RZ ;  /* 0x0000000208047210 */ /* 0x010fca0007f1e0ff */
[----:B------:R-:W-:Y:S02]  /*6510*/  IMAD.X R5, R9, 0x1, R3, P0 ;  /* 0x0000000109057824 */ /* 0x000fe400000e0603 */
[----:B------:R-:W4:Y:S04]  /*6520*/  LDL.64 R8, [R1+0x5f0] ;  /* 0x0005f00001087983 */ /* 0x000f280000100a00 */
[----:B------:R3:W2:Y:S01]  /*6530*/  @P1 LDG.E.U16 R22, [R4.64] ;  /* 0x0000000404161981 */ /* 0x0006a2000c1e1500 */
[----:B------:R-:W-:Y:S02]  /*6540*/  ISETP.GT.AND P1, PT, R0, 0x3a, PT ;  /* 0x0000003a0000780c */ /* 0x000fe40003f24270 */
[----:B---3--:R-:W-:-:S05]  /*6550*/  IADD3 R4, P0, R10, R2, RZ ;  /* 0x000000020a047210 */ /* 0x008fca0007f1e0ff */
[----:B------:R-:W-:Y:S02]  /*6560*/  IMAD.X R5, R11, 0x1, R3, P0 ;  /* 0x000000010b057824 */ /* 0x000fe400000e0603 */
[----:B------:R-:W3:Y:S04]  /*6570*/  LDL.64 R10, [R1+0x5f8] ;  /* 0x0005f800010a7983 */ /* 0x000ee80000100a00 */
[----:B------:R0:W2:Y:S01]  /*6580*/  @P1 LDG.E.U16 R21, [R4.64] ;  /* 0x0000000404151981 */ /* 0x0000a2000c1e1500 */
[----:B------:R-:W-:Y:S02]  /*6590*/  PRMT R20, RZ, 0x7610, R20 ;  /* 0x00007610ff147816 */ /* 0x000fe40000000014 */
[----:B0-----:R-:W-:-:S05]  /*65a0*/  IADD3 R4, P0, R26, R2, RZ ;  /* 0x000000021a047210 */ /* 0x001fca0007f1e0ff */
[----:B------:R-:W-:-:S05]  /*65b0*/  IMAD.X R5, R27, 0x1, R3, P0 ;  /* 0x000000011b057824 */ /* 0x000fca00000e0603 */
[----:B------:R4:W3:Y:S01]  /*65c0*/  @P1 LDG.E.U16 R20, [R4.64] ;  /* 0x0000000404141981 */ /* 0x0008e2000c1e1500 */
[----:B------:R-:W-:Y:S02]  /*65d0*/  ISETP.GT.AND P1, PT, R0, 0x3b, PT ;  /* 0x0000003b0000780c */ /* 0x000fe40003f24270 */
[----:B------:R-:W-:Y:S01]  /*65e0*/  PRMT R19, RZ, 0x7610, R19 ;  /* 0x00007610ff137816 */ /* 0x000fe20000000013 */
[----:B--2---:R-:W-:Y:S04]  /*65f0*/  STL [R1+0x914], R21 ;  /* 0x0009141501007387 */ /* 0x004fe80000100800 */
[----:B------:R-:W2:Y:S01]  /*6600*/  LDL.64 R24, [R1+0x600] ;  /* 0x0006000001187983 */ /* 0x000ea20000100a00 */
[----:B----4-:R-:W-:-:S04]  /*6610*/  IADD3 R4, P0, R8, R2, RZ ;  /* 0x0000000208047210 */ /* 0x010fc80007f1e0ff */
[----:B------:R-:W-:-:S05]  /*6620*/  IADD3.X R5, R9, R3, RZ, P0, !PT ;  /* 0x0000000309057210 */ /* 0x000fca00007fe4ff */
[----:B------:R3:W4:Y:S01]  /*6630*/  @P1 LDG.E.U16 R19, [R4.64] ;  /* 0x0000000404131981 */ /* 0x000722000c1e1500 */
[----:B------:R-:W-:Y:S02]  /*6640*/  PRMT R18, RZ, 0x7610, R18 ;  /* 0x00007610ff127816 */ /* 0x000fe40000000012 */
[----:B---3--:R-:W-:-:S05]  /*6650*/  IADD3 R4, P0, R10, R2, RZ ;  /* 0x000000020a047210 */ /* 0x008fca0007f1e0ff */
[----:B------:R-:W-:-:S05]  /*6660*/  IMAD.X R5, R11, 0x1, R3, P0 ;  /* 0x000000010b057824 */ /* 0x000fca00000e0603 */
[----:B------:R2:W3:Y:S01]  /*6670*/  @P1 LDG.E.U16 R18, [R4.64] ;  /* 0x0000000404121981 */ /* 0x0004e2000c1e1500 */
[----:B------:R-:W-:Y:S02]  /*6680*/  ISETP.GT.AND P1, PT, R0, 0x3c, PT ;  /* 0x0000003c0000780c */ /* 0x000fe40003f24270 */
[----:B------:R-:W-:Y:S01]  /*6690*/  PRMT R17, RZ, 0x7610, R17 ;  /* 0x00007610ff117816 */ /* 0x000fe20000000011 */
[----:B------:R0:W-:Y:S04]  /*66a0*/  STL [R1+0x918], R20 ;  /* 0x0009181401007387 */ /* 0x0001e80000100800 */
[----:B------:R-:W3:Y:S01]  /*66b0*/  LDL.64 R8, [R1+0x608] ;  /* 0x0006080001087983 */ /* 0x000ee20000100a00 */
[----:B--2---:R-:W-:-:S05]  /*66c0*/  IADD3 R4, P0, R24, R2, RZ ;  /* 0x0000000218047210 */ /* 0x004fca0007f1e0ff */
[----:B------:R-:W-:-:S05]  /*66d0*/  IMAD.X R5, R25, 0x1, R3, P0 ;  /* 0x0000000119057824 */ /* 0x000fca00000e0603 */
[----:B------:R3:W2:Y:S04]  /*66e0*/  @P1 LDG.E.U16 R17, [R4.64] ;  /* 0x0000000404111981 */ /* 0x0006a8000c1e1500 */
[----:B----4-:R-:W-:Y:S04]  /*66f0*/  STL [R1+0x91c], R19 ;  /* 0x00091c1301007387 */ /* 0x010fe80000100800 */
[----:B------:R-:W4:Y:S04]  /*6700*/  LDL.64 R10, [R1+0x610] ;  /* 0x00061000010a7983 */ /* 0x000f280000100a00 */
[----:B0-----:R-:W4:Y:S01]  /*6710*/  LDL.64 R20, [R1+0x618] ;  /* 0x0006180001147983 */ /* 0x001f220000100a00 */
[----:B---3--:R-:W-:-:S05]  /*6720*/  IADD3 R4, P0, R8, R2, RZ ;  /* 0x0000000208047210 */ /* 0x008fca0007f1e0ff */
[----:B------:R-:W-:Y:S01]  /*6730*/  IMAD.X R5, R9, 0x1, R3, P0 ;  /* 0x0000000109057824 */ /* 0x000fe200000e0603 */
[----:B------:R-:W-:-:S06]  /*6740*/  PRMT R16, RZ, 0x7610, R16 ;  /* 0x00007610ff107816 */ /* 0x000fcc0000000010 */
[----:B------:R4:W3:Y:S01]  /*6750*/  @P1 LDG.E.U16 R16, [R4.64] ;  /* 0x0000000404101981 */ /* 0x0008e2000c1e1500 */
[----:B------:R-:W-:-:S03]  /*6760*/  ISETP.GT.AND P1, PT, R0, 0x3d, PT ;  /* 0x0000003d0000780c */ /* 0x000fc60003f24270 */
[----:B--2---:R0:W-:Y:S04]  /*6770*/  STL [R1+0x904], R17 ;  /* 0x0009041101007387 */ /* 0x0041e80000100800 */
[----:B------:R-:W2:Y:S01]  /*6780*/  LDL.64 R8, [R1+0x620] ;  /* 0x0006200001087983 */ /* 0x000ea20000100a00 */
[----:B----4-:R-:W-:Y:S02]  /*6790*/  IADD3 R4, P0, R10, R2, RZ ;  /* 0x000000020a047210 */ /* 0x010fe40007f1e0ff */
[----:B------:R-:W-:-:S03]  /*67a0*/  PRMT R12, RZ, 0x7610, R12 ;  /* 0x00007610ff0c7816 */ /* 0x000fc6000000000c */
[----:B------:R-:W-:-:S05]  /*67b0*/  IMAD.X R5, R11, 0x1, R3, P0 ;  /* 0x000000010b057824 */ /* 0x000fca00000e0603 */
[----:B------:R1:W4:Y:S01]  /*67c0*/  @P1 LDG.E.U16 R12, [R4.64] ;  /* 0x00000004040c1981 */ /* 0x000322000c1e1500 */
[----:B------:R-:W-:Y:S02]  /*67d0*/  PRMT R7, RZ, 0x7610, R7 ;  /* 0x00007610ff077816 */ /* 0x000fe40000000007 */
[----:B-1----:R-:W-:-:S05]  /*67e0*/  IADD3 R4, P0, R20, R2, RZ ;  /* 0x0000000214047210 */ /* 0x002fca0007f1e0ff */
[----:B------:R-:W-:-:S05]  /*67f0*/  IMAD.X R5, R21, 0x1, R3, P0 ;  /* 0x0000000115057824 */ /* 0x000fca00000e0603 */
[----:B------:R2:W4:Y:S01]  /*6800*/  @P1 LDG.E.U16 R7, [R4.64] ;  /* 0x0000000404071981 */ /* 0x000522000c1e1500 */
[----:B------:R-:W-:Y:S02]  /*6810*/  ISETP.GT.AND P1, PT, R0, 0x3e, PT ;  /* 0x0000003e0000780c */ /* 0x000fe40003f24270 */
[----:B------:R-:W-:Y:S01]  /*6820*/  PRMT R6, RZ, 0x7610, R6 ;  /* 0x00007610ff067816 */ /* 0x000fe20000000006 */
[----:B---3--:R1:W-:Y:S04]  /*6830*/  STL [R1+0x908], R16 ;  /* 0x0009081001007387 */ /* 0x0083e80000100800 */
[----:B------:R-:W3:Y:S01]  /*6840*/  LDL.64 R10, [R1+0x628] ;  /* 0x00062800010a7983 */ /* 0x000ee20000100a00 */
[----:B--2---:R-:W-:-:S05]  /*6850*/  IADD3 R4, P0, R8, R2, RZ ;  /* 0x0000000208047210 */ /* 0x004fca0007f1e0ff */
[----:B------:R-:W-:-:S05]  /*6860*/  IMAD.X R5, R9, 0x1, R3, P0 ;  /* 0x0000000109057824 */ /* 0x000fca00000e0603 */
[----:B------:R3:W2:Y:S04]  /*6870*/  @P1 LDG.E.U16 R6, [R4.64] ;  /* 0x0000000404061981 */ /* 0x0006a8000c1e1500 */
[----:B----4-:R-:W-:Y:S04]  /*6880*/  STL [R1+0x90c], R12 ;  /* 0x00090c0c01007387 */ /* 0x010fe80000100800 */
[----:B------:R-:W2:Y:S04]  /*6890*/  LDL.64 R24, [R1+0x630] ;  /* 0x0006300001187983 */ /* 0x000ea80000100a00 */
[----:B------:R0:W-:Y:S04]  /*68a0*/  STL [R1+0x910], R7 ;  /* 0x0009100701007387 */ /* 0x0001e80000100800 */
[----:B------:R-:W2:Y:S01]  /*68b0*/  LDL.64 R20, [R1+0x638] ;  /* 0x0006380001147983 */ /* 0x000ea20000100a00 */
[----:B---3--:R-:W-:-:S03]  /*68c0*/  IADD3 R8, P0, R10, R2, RZ ;  /* 0x000000020a087210 */ /* 0x008fc60007f1e0ff */
[----:B------:R-:W3:Y:S01]  /*68d0*/  S2R R10, SR_TID.X ;  /* 0x00000000000a7919 */ /* 0x000ee20000002100 */
[----:B------:R-:W-:Y:S01]  /*68e0*/  PRMT R5, RZ, 0x7610, R5 ;  /* 0x00007610ff057816 */ /* 0x000fe20000000005 */
[----:B------:R-:W-:-:S05]  /*68f0*/  IMAD.X R9, R11, 0x1, R3, P0 ;  /* 0x000000010b097824 */ /* 0x000fca00000e0603 */
[----:B------:R2:W2:Y:S04]  /*6900*/  @P1 LDG.E.U16 R5, [R8.64] ;  /* 0x0000000408051981 */ /* 0x0004a8000c1e1500 */
[----:B--2---:R2:W-:Y:S04]  /*6910*/  STL [R1+0x8ec], R6 ;  /* 0x0008ec0601007387 */ /* 0x0045e80000100800 */
[----:B0-----:R-:W4:Y:S04]  /*6920*/  LDL R17, [R1+0x658] ;  /* 0x0006580001117983 */ /* 0x001f280000100800 */
[----:B-1----:R-:W4:Y:S01]  /*6930*/  LDL R16, [R1+0x65c] ;  /* 0x00065c0001107983 */ /* 0x002f220000100800 */
[----:B------:R-:W-:-:S02]  /*6940*/  ISETP.GT.AND P1, PT, R0, 0x3f, PT ;  /* 0x0000003f0000780c */ /* 0x000fc40003f24270 */
[-C--:B--2---:R-:W-:Y:S02]  /*6950*/  IADD3 R8, P0, R24, R2.reuse, RZ ;  /* 0x0000000218087210 */ /* 0x084fe40007f1e0ff */
[----:B------:R-:W-:Y:S02]  /*6960*/  PRMT R4, RZ, 0x7610, R4 ;  /* 0x00007610ff047816 */ /* 0x000fe40000000004 */
[----:B---3--:R-:W-:Y:S01]  /*6970*/  LOP3.LUT R7, R10, 0x3f, RZ, 0xc0, !PT ;  /* 0x0000003f0a077812 */ /* 0x008fe200078ec0ff */
[----:B------:R-:W-:Y:S01]  /*6980*/  IMAD.MOV.U32 R6, RZ, RZ, R14 ;  /* 0x000000ffff067224 */ /* 0x000fe200078e000e */
[----:B------:R-:W-:Y:S01]  /*6990*/  IADD3.X R9, R25, R3, RZ, P0, !PT ;  /* 0x0000000319097210 */ /* 0x000fe200007fe4ff */
[----:B------:R-:W2:Y:S04]  /*69a0*/  LDL R12, [R1+0x660] ;  /* 0x00066000010c7983 */ /* 0x000ea80000100800 */
[----:B------:R0:W3:Y:S01]  /*69b0*/  @P1 LDG.E.U16 R4, [R8.64] ;  /* 0x0000000408041981 */ /* 0x0000e2000c1e1500 */
[----:B------:R-:W-:-:S02]  /*69c0*/  IADD3 R10, P0, R20, R2, RZ ;  /* 0x00000002140a7210 */ /* 0x000fc40007f1e0ff */
[----:B0-----:R-:W-:-:S03]  /*69d0*/  PRMT R8, RZ, 0x7610, R8 ;  /* 0x00007610ff087816 */ /* 0x001fc60000000008 */
[----:B------:R-:W-:-:S05]  /*69e0*/  IMAD.X R11, R21, 0x1, R3, P0 ;  /* 0x00000001150b7824 */ /* 0x000fca00000e0603 */
[----:B------:R4:W2:Y:S04]  /*69f0*/  @P1 LDG.E.U16 R8, [R10.64] ;  /* 0x000000040a081981 */ /* 0x0008a8000c1e1500 */
[----:B------:R-:W-:Y:S01]  /*6a00*/  BAR.SYNC.DEFER_BLOCKING 0x0 ;  /* 0x0000000000007b1d */ /* 0x000fe20000010000 */
[----:B------:R-:W-:Y:S01]  /*6a10*/  ISETP.GE.AND P2, PT, R7, R0, PT ;  /* 0x000000000700720c */ /* 0x000fe20003f46270 */
[----:B------:R-:W-:Y:S01]  /*6a20*/  IMAD.MOV.U32 R7, RZ, RZ, R13 ;  /* 0x000000ffff077224 */ /* 0x000fe200078e000d */
[----:B------:R-:W-:Y:S02]  /*6a30*/  PRMT R9, RZ, 0x7610, R9 ;  /* 0x00007610ff097816 */ /* 0x000fe40000000009 */
[----:B------:R-:W-:Y:S01]  /*6a40*/  PRMT R13, RZ, 0x7610, R13 ;  /* 0x00007610ff0d7816 */ /* 0x000fe2000000000d */
[----:B----4-:R-:W-:-:S08]  /*6a50*/  IMAD.WIDE R10, R17, 0x2, R6 ;  /* 0x00000002110a7825 */ /* 0x010fd000078e0206 */
[----:B------:R0:W4:Y:S02]  /*6a60*/  @!P2 LDG.E.U16 R9, [R10.64] ;  /* 0x000000040a09a981 */ /* 0x000124000c1e1500 */
[----:B0-----:R-:W-:-:S05]  /*6a70*/  IMAD.WIDE R10, R16, 0x2, R6 ;  /* 0x00000002100a7825 */ /* 0x001fca00078e0206 */
[----:B------:R-:W4:Y:S04]  /*6a80*/  @!P2 LDG.E.U16 R13, [R10.64] ;  /* 0x000000040a0da981 */ /* 0x000f28000c1e1500 */
[----:B------:R-:W-:Y:S04]  /*6a90*/  STL [R1+0x8f0], R5 ;  /* 0x0008f00501007387 */ /* 0x000fe80000100800 */
[----:B---3--:R0:W-:Y:S04]  /*6aa0*/  STL [R1+0x8f4], R4 ;  /* 0x0008f40401007387 */ /* 0x0081e80000100800 */
[----:B------:R-:W-:Y:S04]  /*6ab0*/  STL [R1+0x6f0], R0 ;  /* 0x0006f00001007387 */ /* 0x000fe80000100800 */
[----:B0-----:R-:W3:Y:S04]  /*6ac0*/  LDL R4, [R1+0x664] ;  /* 0x0006640001047983 */ /* 0x001ee80000100800 */
[----:B------:R-:W3:Y:S04]  /*6ad0*/  LDL.LU R20, [R1+0x24c] ;  /* 0x00024c0001147983 */ /* 0x000ee80000300800 */
[----:B------:R-:W-:Y:S04]  /*6ae0*/  STL [R1+0x6f8], R2 ;  /* 0x0006f80201007387 */ /* 0x000fe80000100800 */
[----:B------:R-:W-:Y:S04]  /*6af0*/  STL [R1+0x6f4], R3 ;  /* 0x0006f40301007387 */ /* 0x000fe80000100800 */
[----:B--2---:R-:W-:Y:S04]  /*6b00*/  STL [R1+0x8f8], R8 ;  /* 0x0008f80801007387 */ /* 0x004fe80000100800 */
[----:B------:R-:W-:Y:S04]  /*6b10*/  STL.64 [R1+0xe0], R6 ;  /* 0x0000e00601007387 */ /* 0x000fe80000100a00 */
[----:B------:R-:W2:Y:S04]  /*6b20*/  LDL.LU R27, [R1+0x248] ;  /* 0x00024800011b7983 */ /* 0x000ea80000300800 */
[----:B------:R-:W2:Y:S04]  /*6b30*/  LDL.LU R26, [R1+0x20c] ;  /* 0x00020c00011a7983 */ /* 0x000ea80000300800 */
[----:B----4-:R-:W-:Y:S04]  /*6b40*/  STL [R1+0x8fc], R9 ;  /* 0x0008fc0901007387 */ /* 0x010fe80000100800 */
[----:B------:R-:W4:Y:S04]  /*6b50*/  LDL.LU R21, [R1+0x208] ;  /* 0x0002080001157983 */ /* 0x000f280000300800 */
[----:B------:R0:W-:Y:S04]  /*6b60*/  STL [R1+0x900], R13 ;  /* 0x0009000d01007387 */ /* 0x0001e80000100800 */
[----:B------:R-:W4:Y:S04]  /*6b70*/  LDL.LU R24, [R1+0x1cc] ;  /* 0x0001cc0001187983 */ /* 0x000f280000300800 */
[----:B------:R-:W4:Y:S04]  /*6b80*/  LDL.LU R25, [R1+0x1c8] ;  /* 0x0001c80001197983 */ /* 0x000f280000300800 */
[----:B------:R-:W1:Y:S01]  /*6b90*/  S2R R28, SR_TID.X ;  /* 0x00000000001c7919 */ /* 0x000e620000002100 */
[----:B------:R-:W-:Y:S01]  /*6ba0*/  PRMT R14, RZ, 0x7610, R14 ;  /* 0x00007610ff0e7816 */ /* 0x000fe2000000000e */
[----:B------:R-:W-:Y:S01]  /*6bb0*/  IMAD.WIDE R10, R12, 0x2, R6 ;  /* 0x000000020c0a7825 */ /* 0x000fe200078e0206 */
[----:B------:R-:W-:Y:S01]  /*6bc0*/  PRMT R15, RZ, 0x7610, R15 ;  /* 0x00007610ff0f7816 */ /* 0x000fe2000000000f */
[----:B0-----:R-:W4:Y:S04]  /*6bd0*/  LDL.LU R13, [R1+0x14c] ;  /* 0x00014c00010d7983 */ /* 0x001f280000300800 */
[----:B------:R-:W4:Y:S04]  /*6be0*/  LDL.LU R9, [R1+0x148] ;  /* 0x0001480001097983 */ /* 0x000f280000300800 */
[----:B------:R3:W4:Y:S04]  /*6bf0*/  @!P2 LDG.E.U16 R14, [R10.64] ;  /* 0x000000040a0ea981 */ /* 0x000728000c1e1500 */
[----:B------:R-:W4:Y:S04]  /*6c00*/  LDL.LU R8, [R1+0x10c] ;  /* 0x00010c0001087983 */ /* 0x000f280000300800 */
[----:B------:R-:W4:Y:S01]  /*6c10*/  LDL.LU R0, [R1+0x108] ;  /* 0x0001080001007983 */ /* 0x000f220000300800 */
[----:B---3--:R-:W-:Y:S01]  /*6c20*/  IMAD.WIDE R10, R4, 0x2, R6 ;  /* 0x00000002040a7825 */ /* 0x008fe200078e0206 */
[----:B-1----:R-:W-:-:S02]  /*6c30*/  LOP3.LUT R28, R28, 0xff, RZ, 0xc0, !PT ;  /* 0x000000ff1c1c7812 */ /* 0x002fc400078ec0ff */
[----:B------:R-:W3:Y:S04]  /*6c40*/  LDL.LU R16, [R1+0x64] ;  /* 0x0000640001107983 */ /* 0x000ee80000300800 */
[----:B------:R-:W3:Y:S01]  /*6c50*/  LDL.LU R3, [R1+0x60] ;  /* 0x0000600001037983 */ /* 0x000ee20000300800 */
[----:B------:R-:W-:-:S03]  /*6c60*/  IMAD.SHL.U32 R28, R28, 0x2, RZ ;  /* 0x000000021c1c7824 */ /* 0x000fc600078e00ff */
[----:B------:R-:W3:Y:S04]  /*6c70*/  LDL.LU R2, [R1+0x244] ;  /* 0x0002440001027983 */ /* 0x000ee80000300800 */
[----:B------:R-:W3:Y:S04]  /*6c80*/  LDL.LU R29, [R1+0x240] ;  /* 0x00024000011d7983 */ /* 0x000ee80000300800 */
[----:B------:R0:W3:Y:S04]  /*6c90*/  @!P2 LDG.E.U16 R15, [R10.64] ;  /* 0x000000040a0fa981 */ /* 0x0000e8000c1e1500 */
[----:B--2---:R1:W-:Y:S04]  /*6ca0*/  STS.U16 [R28+0x200], R27 ;  /* 0x0002001b1c007388 */ /* 0x0043e80000000400 */
[----:B0-----:R-:W2:Y:S04]  /*6cb0*/  LDL.LU R10, [R1+0x18c] ;  /* 0x00018c00010a7983 */ /* 0x001ea80000300800 */
[----:B------:R-:W2:Y:S04]  /*6cc0*/  LDL.LU R11, [R1+0x188] ;  /* 0x00018800010b7983 */ /* 0x000ea80000300800 */
[----:B------:R-:W2:Y:S04]  /*6cd0*/  LDL.LU R4, [R1+0x204] ;  /* 0x0002040001047983 */ /* 0x000ea80000300800 */
[----:B------:R-:W2:Y:S04]  /*6ce0*/  LDL.LU R17, [R1+0x200] ;  /* 0x0002000001117983 */ /* 0x000ea80000300800 */
[----:B------:R-:W2:Y:S04]  /*6cf0*/  LDL.LU R5, [R1+0x1c4] ;  /* 0x0001c40001057983 */ /* 0x000ea80000300800 */
[----:B------:R-:W2:Y:S04]  /*6d00*/  LDL.LU R6, [R1+0x1c0] ;  /* 0x0001c00001067983 */ /* 0x000ea80000300800 */
[----:B------:R-:W2:Y:S04]  /*6d10*/  LDL.LU R7, [R1+0x184] ;  /* 0x0001840001077983 */ /* 0x000ea80000300800 */
[----:B-1----:R-:W2:Y:S04]  /*6d20*/  LDL.LU R27, [R1+0x180] ;  /* 0x00018000011b7983 */ /* 0x002ea80000300800 */
[----:B------:R0:W-:Y:S04]  /*6d30*/  STS.U16 [R28+0x2000], R26 ;  /* 0x0020001a1c007388 */ /* 0x0001e80000000400 */
[----:B------:R1:W-:Y:S04]  /*6d40*/  STS.U16 [R28], R20 ;  /* 0x000000141c007388 */ /* 0x0003e80000000400 */
[----:B0-----:R-:W2:Y:S04]  /*6d50*/  LDL.LU R26, [R1+0x144] ;  /* 0x00014400011a7983 */ /* 0x001ea80000300800 */
[----:B------:R-:W2:Y:S04]  /*6d60*/  LDL.LU R12, [R1+0x140] ;  /* 0x00014000010c7983 */ /* 0x000ea80000300800 */
[----:B------:R-:W2:Y:S04]  /*6d70*/  LDL.LU R19, [R1+0x104] ;  /* 0x0001040001137983 */ /* 0x000ea80000300800 */
[----:B-1----:R-:W2:Y:S04]  /*6d80*/  LDL.LU R20, [R1+0x100] ;  /* 0x0001000001147983 */ /* 0x002ea80000300800 */
[----:B----4-:R0:W-:Y:S04]  /*6d90*/  STS.U16 [R28+0x2200], R21 ;  /* 0x002200151c007388 */ /* 0x0101e80000000400 */
[----:B0-----:R-:W4:Y:S04]  /*6da0*/  LDL.LU R21, [R1+0x4c] ;  /* 0x00004c0001157983 */ /* 0x001f280000300800 */
[----:B------:R0:W-:Y:S04]  /*6db0*/  STS.U16 [R28+0x4000], R24 ;  /* 0x004000181c007388 */ /* 0x0001e80000000400 */
[----:B------:R1:W-:Y:S04]  /*6dc0*/  STS.U16 [R28+0x4200], R25 ;  /* 0x004200191c007388 */ /* 0x0003e80000000400 */
[----:B0-----:R-:W4:Y:S04]  /*6dd0*/  LDL.LU R24, [R1+0x924] ;  /* 0x0009240001187983 */ /* 0x001f280000300800 */
[----:B-1----:R-:W4:Y:S04]  /*6de0*/  LDL.LU R25, [R1+0x920] ;  /* 0x0009200001197983 */ /* 0x002f280000300800 */
[----:B------:R-:W-:Y:S04]  /*6df0*/  STS.U16 [R28+0x8000], R13 ;  /* 0x0080000d1c007388 */ /* 0x000fe80000000400 */
[----:B------:R-:W-:Y:S04]  /*6e00*/  STS.U16 [R28+0x8200], R9 ;  /* 0x008200091c007388 */ /* 0x000fe80000000400 */
[----:B------:R0:W-:Y:S04]  /*6e10*/  STS.U16 [R28+0xa200], R0 ;  /* 0x00a200001c007388 */ /* 0x0001e80000000400 */
[----:B---3--:R1:W-:Y:S01]  /*6e20*/  STS.U16 [R28+0xc000], R16 ;  /* 0x00c000101c007388 */ /* 0x0083e20000000400 */
[----:B0-----:R-:W-:-:S03]  /*6e30*/  LOP3.LUT R0, R28, 0x10, RZ, 0x3c, !PT ;  /* 0x000000101c007812 */ /* 0x001fc600078e3cff */
[----:B------:R-:W-:Y:S04]  /*6e40*/  STS.U16 [R28+0xa000], R8 ;  /* 0x00a000081c007388 */ /* 0x000fe80000000400 */
[----:B-1----:R-:W3:Y:S04]  /*6e50*/  LDL.LU R16, [R1+0x48] ;  /* 0x0000480001107983 */ /* 0x002ee80000300800 */
[----:B------:R-:W-:Y:S04]  /*6e60*/  STS.U16 [R28+0xc200], R3 ;  /* 0x00c200031c007388 */ /* 0x000fe80000000400 */
[----:B--2---:R-:W-:Y:S04]  /*6e70*/  STS.U16 [R28+0x6000], R10 ;  /* 0x0060000a1c007388 */ /* 0x004fe80000000400 */
[----:B------:R-:W-:Y:S04]  /*6e80*/  STS.U16 [R28+0x6200], R11 ;  /* 0x0062000b1c007388 */ /* 0x000fe80000000400 */
[----:B----4-:R-:W-:Y:S04]  /*6e90*/  STS.U16 [R28+0xe200], R24 ;  /* 0x00e200181c007388 */ /* 0x010fe80000000400 */
[----:B------:R-:W-:Y:S04]  /*6ea0*/  STS.U16 [R28+0xe000], R25 ;  /* 0x00e000191c007388 */ /* 0x000fe80000000400 */
[----:B------:R-:W-:Y:S04]  /*6eb0*/  STS.U16 [R0+0x400], R2 ;  /* 0x0004000200007388 */ /* 0x000fe80000000400 */
[----:B------:R0:W-:Y:S04]  /*6ec0*/  STS.U16 [R0+0x600], R29 ;  /* 0x0006001d00007388 */ /* 0x0001e80000000400 */
[----:B------:R-:W-:Y:S04]  /*6ed0*/  STS.U16 [R0+0x2400], R4 ;  /* 0x0024000400007388 */ /* 0x000fe80000000400 */
[----:B0-----:R-:W2:Y:S04]  /*6ee0*/  LDL.LU R29, [R1+0x23c] ;  /* 0x00023c00011d7983 */ /* 0x001ea80000300800 */
[----:B------:R0:W-:Y:S04]  /*6ef0*/  STS.U16 [R0+0x2600], R17 ;  /* 0x0026001100007388 */ /* 0x0001e80000000400 */
[----:B------:R-:W-:Y:S04]  /*6f00*/  STS.U16 [R0+0x4400], R5 ;  /* 0x0044000500007388 */ /* 0x000fe80000000400 */
[----:B------:R-:W-:Y:S04]  /*6f10*/  STS.U16 [R0+0x4600], R6 ;  /* 0x0046000600007388 */ /* 0x000fe80000000400 */
[----:B------:R-:W-:Y:S04]  /*6f20*/  STS.U16 [R0+0x6400], R7 ;  /* 0x0064000700007388 */ /* 0x000fe80000000400 */
[----:B------:R-:W-:Y:S04]  /*6f30*/  STS.U16 [R0+0x6600], R27 ;  /* 0x0066001b00007388 */ /* 0x000fe80000000400 */
[----:B------:R1:W-:Y:S04]  /*6f40*/  STS.U16 [R0+0x8400], R26 ;  /* 0x0084001a00007388 */ /* 0x0003e80000000400 */
[----:B0-----:R-:W4:Y:S04]  /*6f50*/  LDL.LU R17, [R1+0x238] ;  /* 0x0002380001117983 */ /* 0x001f280000300800 */
[----:B------:R-:W-:Y:S04]  /*6f60*/  STS.U16 [R0+0x8600], R12 ;  /* 0x0086000c00007388 */ /* 0x000fe80000000400 */
[----:B-1----:R-:W4:Y:S04]  /*6f70*/  LDL.LU R26, [R1+0x1fc] ;  /* 0x0001fc00011a7983 */ /* 0x002f280000300800 */
[----:B------:R0:W-:Y:S04]  /*6f80*/  STS.U16 [R0+0xa400], R19 ;  /* 0x00a4001300007388 */ /* 0x0001e80000000400 */
[----:B------:R1:W-:Y:S04]  /*6f90*/  STS.U16 [R0+0xa600], R20 ;  /* 0x00a6001400007388 */ /* 0x0003e80000000400 */
[----:B------:R3:W-:Y:S04]  /*6fa0*/  STS.U16 [R0+0xc400], R21 ;  /* 0x00c4001500007388 */ /* 0x0007e80000000400 */
[----:B0-----:R-:W4:Y:S04]  /*6fb0*/  LDL.LU R19, [R1+0x1f8] ;  /* 0x0001f80001137983 */ /* 0x001f280000300800 */
[----:B-1----:R-:W4:Y:S04]  /*6fc0*/  LDL.LU R20, [R1+0x1bc] ;  /* 0x0001bc0001147983 */ /* 0x002f280000300800 */
[----:B---3--:R-:W3:Y:S04]  /*6fd0*/  LDL.LU R21, [R1+0x1b8] ;  /* 0x0001b80001157983 */ /* 0x008ee80000300800 */
[----:B------:R-:W0:Y:S04]  /*6fe0*/  S2R R27, SR_TID.X ;  /* 0x00000000001b7919 */ /* 0x000e280000002100 */
[----:B------:R-:W3:Y:S04]  /*6ff0*/  LDL.LU R24, [R1+0x13c] ;  /* 0x00013c0001187983 */ /* 0x000ee80000300800 */
[----:B------:R-:W3:Y:S04]  /*7000*/  LDL.LU R28, [R1+0x138] ;  /* 0x00013800011c7983 */ /* 0x000ee80000300800 */
[----:B------:R-:W3:Y:S04]  /*7010*/  LDL.LU R25, [R1+0xfc] ;  /* 0x0000fc0001197983 */ /* 0x000ee80000300800 */
[----:B------:R-:W3:Y:S04]  /*7020*/  LDL.LU R11, [R1+0xf8] ;  /* 0x0000f800010b7983 */ /* 0x000ee80000300800 */
[----:B------:R-:W3:Y:S01]  /*7030*/  LDL.LU R3, [R1+0x44] ;  /* 0x0000440001037983 */ /* 0x000ee20000300800 */
[----:B0-----:R-:W-:-:S03]  /*7040*/  LOP3.LUT R27, R27, 0xff, RZ, 0xc0, !PT ;  /* 0x000000ff1b1b7812 */ /* 0x001fc600078ec0ff */
[----:B------:R-:W-:Y:S02]  /*7050*/  STS.U16 [R0+0xc600], R16 ;  /* 0x00c6001000007388 */ /* 0x000fe40000000400 */
[C---:B------:R-:W-:Y:S02]  /*7060*/  IMAD.SHL.U32 R10, R27.reuse, 0x2, RZ ;  /* 0x000000021b0a7824 */ /* 0x040fe400078e00ff */
[----:B------:R-:W3:Y:S03]  /*7070*/  LDL.LU R13, [R1+0x40] ;  /* 0x00004000010d7983 */ /* 0x000ee60000300800 */
[----:B------:R-:W-:Y:S01]  /*7080*/  LOP3.LUT R10, R10, 0x20, RZ, 0x3c, !PT ;  /* 0x000000200a0a7812 */ /* 0x000fe200078e3cff */
[----:B------:R0:W-:Y:S04]  /*7090*/  STS.U16 [R0+0xe400], R23 ;  /* 0x00e4001700007388 */ /* 0x0001e80000000400 */
[----:B------:R1:W-:Y:S04]  /*70a0*/  STS.U16 [R0+0xe600], R22 ;  /* 0x00e6001600007388 */ /* 0x0003e80000000400 */
[----:B0-----:R-:W3:Y:S04]  /*70b0*/  LDL.LU R23, [R1+0x178] ;  /* 0x0001780001177983 */ /* 0x001ee80000300800 */
[----:B-1----:R-:W3:Y:S04]  /*70c0*/  LDL.LU R22, [R1+0x17c] ;  /* 0x00017c0001167983 */ /* 0x002ee80000300800 */
[----:B------:R-:W3:Y:S04]  /*70d0*/  LDL.LU R9, [R1+0x234] ;  /* 0x0002340001097983 */ /* 0x000ee80000300800 */
        /* <DEDUP_REMOVED lines=8> */
[----:B------:R-:W2:Y:S04]  /*7160*/  LDL.LU R6, [R1+0x134] ;  /* 0x0001340001067983 */ /* 0x000ea80000300800 */
[----:B------:R-:W2:Y:S04]  /*7170*/  LDL.LU R7, [R1+0x130] ;  /* 0x0001300001077983 */ /* 0x000ea80000300800 */
[----:B----4-:R0:W-:Y:S04]  /*7180*/  STS.U16 [R10+0xa00], R17 ;  /* 0x000a00110a007388 */ /* 0x0101e80000000400 */
[----:B------:R-:W4:Y:S04]  /*7190*/  LDL.LU R16, [R1+0xdc] ;  /* 0x0000dc0001107983 */ /* 0x000f280000300800 */
[----:B------:R1:W-:Y:S04]  /*71a0*/  STS.U16 [R10+0x2800], R26 ;  /* 0x0028001a0a007388 */ /* 0x0003e80000000400 */
[----:B0-----:R-:W2:Y:S04]  /*71b0*/  LDL.LU R17, [R1+0xd8] ;  /* 0x0000d80001117983 */ /* 0x001ea80000300800 */
[----:B------:R0:W-:Y:S04]  /*71c0*/  STS.U16 [R10+0x2a00], R19 ;  /* 0x002a00130a007388 */ /* 0x0001e80000000400 */
[----:B-1----:R-:W2:Y:S04]  /*71d0*/  LDL.LU R26, [R1+0x2c] ;  /* 0x00002c00011a7983 */ /* 0x002ea80000300800 */
[----:B------:R1:W-:Y:S04]  /*71e0*/  STS.U16 [R10+0x4800], R20 ;  /* 0x004800140a007388 */ /* 0x0003e80000000400 */
[----:B0-----:R-:W2:Y:S04]  /*71f0*/  LDL.LU R19, [R1+0x91c] ;  /* 0x00091c0001137983 */ /* 0x001ea80000300800 */
[----:B---3--:R0:W-:Y:S04]  /*7200*/  STS.U16 [R10+0x4a00], R21 ;  /* 0x004a00150a007388 */ /* 0x0081e80000000400 */
[----:B-1----:R-:W3:Y:S04]  /*7210*/  LDL.LU R20, [R1+0x918] ;  /* 0x0009180001147983 */ /* 0x002ee80000300800 */
[----:B0-----:R-:W2:Y:S04]  /*7220*/  LDL.LU R21, [R1+0x914] ;  /* 0x0009140001157983 */ /* 0x001ea80000300800 */
[----:B------:R-:W-:Y:S04]  /*7230*/  STS.U16 [R10+0x6800], R22 ;  /* 0x006800160a007388 */ /* 0x000fe80000000400 */
[----:B------:R-:W-:Y:S04]  /*7240*/  STS.U16 [R10+0x6a00], R23 ;  /* 0x006a00170a007388 */ /* 0x000fe80000000400 */
[----:B------:R-:W-:Y:S04]  /*7250*/  STS.U16 [R10+0x8800], R24 ;  /* 0x008800180a007388 */ /* 0x000fe80000000400 */
[----:B------:R-:W-:Y:S04]  /*7260*/  STS.U16 [R10+0x8a00], R28 ;  /* 0x008a001c0a007388 */ /* 0x000fe80000000400 */
[----:B------:R-:W-:Y:S04]  /*7270*/  STS.U16 [R10+0xa800], R25 ;  /* 0x00a800190a007388 */ /* 0x000fe80000000400 */
[----:B------:R-:W-:Y:S04]  /*7280*/  STS.U16 [R10+0xaa00], R11 ;  /* 0x00aa000b0a007388 */ /* 0x000fe80000000400 */
[----:B------:R0:W-:Y:S02]  /*7290*/  STS.U16 [R10+0xc800], R3 ;  /* 0x00c800030a007388 */ /* 0x0001e40000000400 */
[----:B0-----:R-:W-:-:S02]  /*72a0*/  IMAD.SHL.U32 R3, R27, 0x2, RZ ;  /* 0x000000021b037824 */ /* 0x001fc400078e00ff */
[----:B------:R-:W4:Y:S03]  /*72b0*/  LDL.LU R27, [R1+0x28] ;  /* 0x00002800011b7983 */ /* 0x000f260000300800 */
[----:B------:R-:W-:Y:S01]  /*72c0*/  LOP3.LUT R3, R3, 0x30, RZ, 0x3c, !PT ;  /* 0x0000003003037812 */ /* 0x000fe200078e3cff */
[----:B------:R-:W-:Y:S04]  /*72d0*/  STS.U16 [R10+0xca00], R13 ;  /* 0x00ca000d0a007388 */ /* 0x000fe80000000400 */
[----:B--2---:R-:W-:Y:S04]  /*72e0*/  STS.U16 [R10+0xe800], R21 ;  /* 0x00e800150a007388 */ /* 0x004fe80000000400 */
[----:B---3--:R-:W-:Y:S04]  /*72f0*/  STS.U16 [R10+0xea00], R20 ;  /* 0x00ea00140a007388 */ /* 0x008fe80000000400 */
[----:B------:R-:W-:Y:S04]  /*7300*/  STS.U16 [R3+0xc00], R9 ;  /* 0x000c000903007388 */ /* 0x000fe80000000400 */
[----:B------:R0:W-:Y:S04]  /*7310*/  STS.U16 [R3+0xe00], R29 ;  /* 0x000e001d03007388 */ /* 0x0001e80000000400 */
[----:B------:R-:W-:Y:S04]  /*7320*/  STS.U16 [R3+0x2c00], R8 ;  /* 0x002c000803007388 */ /* 0x000fe80000000400 */
[----:B------:R-:W-:Y:S04]  /*7330*/  STS.U16 [R3+0x2e00], R2 ;  /* 0x002e000203007388 */ /* 0x000fe80000000400 */
[----:B------:R-:W-:Y:S04]  /*7340*/  STS.U16 [R3+0x4c00], R0 ;  /* 0x004c000003007388 */ /* 0x000fe80000000400 */
[----:B------:R-:W-:Y:S04]  /*7350*/  STS.U16 [R3+0x4e00], R4 ;  /* 0x004e000403007388 */ /* 0x000fe80000000400 */
[----:B------:R1:W-:Y:S04]  /*7360*/  STS.U16 [R3+0x6c00], R12 ;  /* 0x006c000c03007388 */ /* 0x0003e80000000400 */
[----:B0-----:R-:W2:Y:S04]  /*7370*/  LDL.LU R29, [R1+0x22c] ;  /* 0x00022c00011d7983 */ /* 0x001ea80000300800 */
[----:B-1----:R-:W0:Y:S04]  /*7380*/  S2R R12, SR_TID.X ;  /* 0x00000000000c7919 */ /* 0x002e280000002100 */
[----:B------:R-:W-:Y:S04]  /*7390*/  STS.U16 [R3+0x6e00], R5 ;  /* 0x006e000503007388 */ /* 0x000fe80000000400 */
[----:B------:R-:W-:Y:S04]  /*73a0*/  STS.U16 [R3+0x8c00], R6 ;  /* 0x008c000603007388 */ /* 0x000fe80000000400 */
[----:B------:R1:W-:Y:S04]  /*73b0*/  STS.U16 [R3+0x8e00], R7 ;  /* 0x008e000703007388 */ /* 0x0003e80000000400 */
[----:B----4-:R3:W-:Y:S04]  /*73c0*/  STS.U16 [R3+0xac00], R16 ;  /* 0x00ac001003007388 */ /* 0x0107e80000000400 */
[----:B------:R4:W-:Y:S01]  /*73d0*/  STS.U16 [R3+0xae00], R17 ;  /* 0x00ae001103007388 */ /* 0x0009e20000000400 */
[----:B0-----:R-:W-:-:S03]  /*73e0*/  LOP3.LUT R13, R12, 0xff, RZ, 0xc0, !PT ;  /* 0x000000ff0c0d7812 */ /* 0x001fc600078ec0ff */
[----:B-1----:R-:W2:Y:S04]  /*73f0*/  LDL.LU R7, [R1+0x228] ;  /* 0x0002280001077983 */ /* 0x002ea80000300800 */
[----:B------:R-:W2:Y:S04]  /*7400*/  LDL.LU R12, [R1+0x1ec] ;  /* 0x0001ec00010c7983 */ /* 0x000ea80000300800 */
[----:B---3--:R-:W3:Y:S04]  /*7410*/  LDL.LU R16, [R1+0x1e8] ;  /* 0x0001e80001107983 */ /* 0x008ee80000300800 */
[----:B----4-:R-:W4:Y:S04]  /*7420*/  LDL.LU R17, [R1+0x1ac] ;  /* 0x0001ac0001117983 */ /* 0x010f280000300800 */
[----:B------:R-:W4:Y:S04]  /*7430*/  LDL.LU R21, [R1+0x168] ;  /* 0x0001680001157983 */ /* 0x000f280000300800 */
[----:B------:R-:W4:Y:S04]  /*7440*/  LDL.LU R22, [R1+0x12c] ;  /* 0x00012c0001167983 */ /* 0x000f280000300800 */
[----:B------:R-:W4:Y:S04]  /*7450*/  LDL.LU R23, [R1+0x128] ;  /* 0x0001280001177983 */ /* 0x000f280000300800 */
[----:B------:R-:W4:Y:S04]  /*7460*/  LDL.LU R2, [R1+0xd4] ;  /* 0x0000d40001027983 */ /* 0x000f280000300800 */
[----:B------:R-:W-:Y:S04]  /*7470*/  STS.U16 [R3+0xcc00], R26 ;  /* 0x00cc001a03007388 */ /* 0x000fe80000000400 */
[----:B------:R-:W4:Y:S04]  /*7480*/  LDL.LU R0, [R1+0xd0] ;  /* 0x0000d00001007983 */ /* 0x000f280000300800 */
[----:B------:R-:W4:Y:S04]  /*7490*/  LDL.LU R24, [R1+0x24] ;  /* 0x0000240001187983 */ /* 0x000f280000300800 */
[----:B------:R-:W-:Y:S04]  /*74a0*/  STS.U16 [R3+0xce00], R27 ;  /* 0x00ce001b03007388 */ /* 0x000fe80000000400 */
[----:B------:R-:W4:Y:S04]  /*74b0*/  LDL.LU R28, [R1+0x20] ;  /* 0x00002000011c7983 */ /* 0x000f280000300800 */
[----:B------:R0:W-:Y:S04]  /*74c0*/  STS.U16 [R3+0xec00], R19 ;  /* 0x00ec001303007388 */ /* 0x0001e80000000400 */
[----:B------:R1:W-:Y:S04]  /*74d0*/  STS.U16 [R3+0xee00], R18 ;  /* 0x00ee001203007388 */ /* 0x0003e80000000400 */
[----:B0-----:R-:W4:Y:S04]  /*74e0*/  LDL.LU R19, [R1+0x16c] ;  /* 0x00016c0001137983 */ /* 0x001f280000300800 */
[----:B-1----:R-:W4:Y:S01]  /*74f0*/  LDL.LU R18, [R1+0x1a8] ;  /* 0x0001a80001127983 */ /* 0x002f220000300800 */
[----:B------:R-:W-:-:S03]  /*7500*/  IMAD.SHL.U32 R20, R13, 0x2, RZ ;  /* 0x000000020d147824 */ /* 0x000fc600078e00ff */
[----:B------:R-:W4:Y:S04]  /*7510*/  LDL.LU R25, [R1+0x224] ;  /* 0x0002240001197983 */ /* 0x000f280000300800 */
[----:B------:R-:W4:Y:S01]  /*7520*/  LDL.LU R10, [R1+0x220] ;  /* 0x00022000010a7983 */ /* 0x000f220000300800 */
[----:B------:R-:W-:-:S03]  /*7530*/  LOP3.LUT R20, R20, 0x40, RZ, 0x3c, !PT ;  /* 0x0000004014147812 */ /* 0x000fc600078e3cff */
[----:B------:R-:W4:Y:S04]  /*7540*/  LDL.LU R11, [R1+0x1e4] ;  /* 0x0001e400010b7983 */ /* 0x000f280000300800 */
        /* <DEDUP_REMOVED lines=8> */
[----:B--2---:R0:W-:Y:S04]  /*75d0*/  STS.U16 [R20+0x1000], R29 ;  /* 0x0010001d14007388 */ /* 0x0041e80000000400 */
[----:B0-----:R-:W2:Y:S04]  /*75e0*/  LDL.LU R29, [R1+0xc8] ;  /* 0x0000c800011d7983 */ /* 0x001ea80000300800 */
[----:B------:R0:W-:Y:S04]  /*75f0*/  STS.U16 [R20+0x1200], R7 ;  /* 0x0012000714007388 */ /* 0x0001e80000000400 */
[----:B------:R1:W-:Y:S04]  /*7600*/  STS.U16 [R20+0x3000], R12 ;  /* 0x0030000c14007388 */ /* 0x0003e80000000400 */
[----:B---3--:R3:W-:Y:S04]  /*7610*/  STS.U16 [R20+0x3200], R16 ;  /* 0x0032001014007388 */ /* 0x0087e80000000400 */
[----:B0-----:R-:W2:Y:S04]  /*7620*/  LDL.LU R7, [R1+0x910] ;  /* 0x0009100001077983 */ /* 0x001ea80000300800 */
[----:B-1----:R-:W2:Y:S04]  /*7630*/  LDL.LU R12, [R1+0x90c] ;  /* 0x00090c00010c7983 */ /* 0x002ea80000300800 */
[----:B---3--:R-:W3:Y:S04]  /*7640*/  LDL.LU R16, [R1+0x908] ;  /* 0x0009080001107983 */ /* 0x008ee80000300800 */
[----:B----4-:R0:W-:Y:S04]  /*7650*/  STS.U16 [R20+0x5000], R17 ;  /* 0x0050001114007388 */ /* 0x0101e80000000400 */
[----:B0-----:R-:W4:Y:S01]  /*7660*/  LDL.LU R17, [R1+0x904] ;  /* 0x0009040001117983 */ /* 0x001f220000300800 */
[----:B------:R-:W-:-:S03]  /*7670*/  IMAD.SHL.U32 R13, R13, 0x2, RZ ;  /* 0x000000020d0d7824 */ /* 0x000fc600078e00ff */
[----:B------:R-:W-:Y:S04]  /*7680*/  STS.U16 [R20+0x5200], R18 ;  /* 0x0052001214007388 */ /* 0x000fe80000000400 */
[----:B------:R-:W-:Y:S04]  /*7690*/  STS.U16 [R20+0x7000], R19 ;  /* 0x0070001314007388 */ /* 0x000fe80000000400 */
[----:B------:R-:W-:Y:S04]  /*76a0*/  STS.U16 [R20+0x7200], R21 ;  /* 0x0072001514007388 */ /* 0x000fe80000000400 */
[----:B------:R-:W-:Y:S04]  /*76b0*/  STS.U16 [R20+0x9000], R22 ;  /* 0x0090001614007388 */ /* 0x000fe80000000400 */
[----:B------:R-:W-:Y:S04]  /*76c0*/  STS.U16 [R20+0x9200], R23 ;  /* 0x0092001714007388 */ /* 0x000fe80000000400 */
[----:B------:R0:W-:Y:S04]  /*76d0*/  STS.U16 [R20+0xb000], R2 ;  /* 0x00b0000214007388 */ /* 0x0001e80000000400 */
[----:B------:R1:W-:Y:S04]  /*76e0*/  STS.U16 [R20+0xb200], R0 ;  /* 0x00b2000014007388 */ /* 0x0003e80000000400 */
[----:B0-----:R-:W2:Y:S04]  /*76f0*/  LDL.LU R2, [R1+0xc] ;  /* 0x00000c0001027983 */ /* 0x001ea80000300800 */
[----:B-1----:R-:W2:Y:S01]  /*7700*/  LDL.LU R0, [R1+0x8] ;  /* 0x0000080001007983 */ /* 0x002ea20000300800 */
[----:B------:R-:W-:-:S03]  /*7710*/  LOP3.LUT R13, R13, 0x50, RZ, 0x3c, !PT ;  /* 0x000000500d0d7812 */ /* 0x000fc600078e3cff */
[----:B------:R-:W-:Y:S04]  /*7720*/  STS.U16 [R20+0xd000], R24 ;  /* 0x00d0001814007388 */ /* 0x000fe80000000400 */
[----:B------:R-:W-:Y:S04]  /*7730*/  STS.U16 [R20+0xd200], R28 ;  /* 0x00d2001c14007388 */ /* 0x000fe80000000400 */
[----:B----4-:R-:W-:Y:S04]  /*7740*/  STS.U16 [R20+0xf000], R17 ;  /* 0x00f0001114007388 */ /* 0x010fe80000000400 */
[----:B---3--:R-:W-:Y:S04]  /*7750*/  STS.U16 [R20+0xf200], R16 ;  /* 0x00f2001014007388 */ /* 0x008fe80000000400 */
[----:B------:R-:W-:Y:S04]  /*7760*/  STS.U16 [R13+0x1400], R25 ;  /* 0x001400190d007388 */ /* 0x000fe80000000400 */
[----:B------:R-:W-:Y:S04]  /*7770*/  STS.U16 [R13+0x1600], R10 ;  /* 0x0016000a0d007388 */ /* 0x000fe80000000400 */
[----:B------:R-:W-:Y:S04]  /*7780*/  STS.U16 [R13+0x3400], R11 ;  /* 0x0034000b0d007388 */ /* 0x000fe80000000400 */
[----:B------:R0:W-:Y:S04]  /*7790*/  STS.U16 [R13+0x3600], R9 ;  /* 0x003600090d007388 */ /* 0x0001e80000000400 */
[----:B------:R1:W-:Y:S04]  /*77a0*/  STS.U16 [R13+0x5400], R8 ;  /* 0x005400080d007388 */ /* 0x0003e80000000400 */
[----:B------:R-:W-:Y:S04]  /*77b0*/  STS.U16 [R13+0x5600], R3 ;  /* 0x005600030d007388 */ /* 0x000fe80000000400 */
[----:B0-----:R-:W3:Y:S04]  /*77c0*/  LDL.LU R9, [R1+0x21c] ;  /* 0x00021c0001097983 */ /* 0x001ee80000300800 */
[----:B------:R0:W-:Y:S04]  /*77d0*/  STS.U16 [R13+0x7400], R4 ;  /* 0x007400040d007388 */ /* 0x0001e80000000400 */
[----:B-1----:R-:W4:Y:S04]  /*77e0*/  LDL.LU R8, [R1+0x218] ;  /* 0x0002180001087983 */ /* 0x002f280000300800 */
[----:B------:R1:W-:Y:S04]  /*77f0*/  STS.U16 [R13+0x7600], R5 ;  /* 0x007600050d007388 */ /* 0x0003e80000000400 */
[----:B0-----:R-:W4:Y:S04]  /*7800*/  LDL.LU R4, [R1+0x1dc] ;  /* 0x0001dc0001047983 */ /* 0x001f280000300800 */
[----:B------:R0:W-:Y:S04]  /*7810*/  STS.U16 [R13+0x9400], R6 ;  /* 0x009400060d007388 */ /* 0x0001e80000000400 */
[----:B-1----:R-:W4:Y:S04]  /*7820*/  LDL.LU R5, [R1+0x1d8] ;  /* 0x0001d80001057983 */ /* 0x002f280000300800 */
[----:B------:R1:W-:Y:S04]  /*7830*/  STS.U16 [R13+0x9600], R26 ;  /* 0x0096001a0d007388 */ /* 0x0003e80000000400 */
[----:B0-----:R-:W4:Y:S04]  /*7840*/  LDL.LU R6, [R1+0x19c] ;  /* 0x00019c0001067983 */ /* 0x001f280000300800 */
[----:B------:R0:W-:Y:S04]  /*7850*/  STS.U16 [R13+0xb400], R27 ;  /* 0x00b4001b0d007388 */ /* 0x0001e80000000400 */
[----:B-1----:R-:W4:Y:S04]  /*7860*/  LDL.LU R26, [R1+0x198] ;  /* 0x00019800011a7983 */ /* 0x002f280000300800 */
[----:B--2---:R1:W-:Y:S04]  /*7870*/  STS.U16 [R13+0xb600], R29 ;  /* 0x00b6001d0d007388 */ /* 0x0043e80000000400 */
[----:B0-----:R-:W2:Y:S04]  /*7880*/  LDL.LU R27, [R1+0x15c] ;  /* 0x00015c00011b7983 */ /* 0x001ea80000300800 */
[----:B-1----:R-:W2:Y:S04]  /*7890*/  LDL.LU R29, [R1+0x158] ;  /* 0x00015800011d7983 */ /* 0x002ea80000300800 */
[----:B------:R-:W-:Y:S04]  /*78a0*/  STS.U16 [R13+0xd400], R2 ;  /* 0x00d400020d007388 */ /* 0x000fe80000000400 */
[----:B------:R0:W-:Y:S04]  /*78b0*/  STS.U16 [R13+0xd600], R0 ;  /* 0x00d600000d007388 */ /* 0x0001e80000000400 */
[----:B------:R-:W2:Y:S04]  /*78c0*/  LDL.LU R17, [R1+0xc4] ;  /* 0x0000c40001117983 */ /* 0x000ea80000300800 */
[----:B------:R-:W2:Y:S04]  /*78d0*/  LDL.LU R18, [R1+0xc0] ;  /* 0x0000c00001127983 */ /* 0x000ea80000300800 */
[----:B0-----:R-:W0:Y:S04]  /*78e0*/  S2R R0, SR_TID.X ;  /* 0x0000000000007919 */ /* 0x001e280000002100 */
[----:B------:R-:W2:Y:S04]  /*78f0*/  LDL.LU R19, [R1+0x4] ;  /* 0x0000040001137983 */ /* 0x000ea80000300800 */
[----:B------:R-:W2:Y:S04]  /*7900*/  LDL.LU R20, [R1+0x214] ;  /* 0x0002140001147983 */ /* 0x000ea80000300800 */
[----:B------:R-:W2:Y:S04]  /*7910*/  LDL.LU R21, [R1+0x210] ;  /* 0x0002100001157983 */ /* 0x000ea80000300800 */
[----:B------:R-:W2:Y:S04]  /*7920*/  LDL.LU R22, [R1+0x1d4] ;  /* 0x0001d40001167983 */ /* 0x000ea80000300800 */
[----:B------:R-:W2:Y:S01]  /*7930*/  LDL.LU R23, [R1+0x1d0] ;  /* 0x0001d00001177983 */ /* 0x000ea20000300800 */
[----:B0-----:R-:W-:-:S03]  /*7940*/  LOP3.LUT R3, R0, 0xff, RZ, 0xc0, !PT ;  /* 0x000000ff00037812 */ /* 0x001fc600078ec0ff */
[----:B------:R-:W2:Y:S01]  /*7950*/  LDL.LU R24, [R1+0x194] ;  /* 0x0001940001187983 */ /* 0x000ea20000300800 */
[----:B------:R-:W-:-:S03]  /*7960*/  SHF.L.U32 R16, R3, 0x1, RZ ;  /* 0x0000000103107819 */ /* 0x000fc600000006ff */
[----:B------:R-:W2:Y:S04]  /*7970*/  LDL.LU R28, [R1+0x190] ;  /* 0x00019000011c7983 */ /* 0x000ea80000300800 */
[----:B------:R-:W2:Y:S01]  /*7980*/  LDL.LU R25, [R1+0x154] ;  /* 0x0001540001197983 */ /* 0x000ea20000300800 */
[----:B------:R-:W-:-:S03]  /*7990*/  LOP3.LUT R16, R16, 0x60, RZ, 0x3c, !PT ;  /* 0x0000006010107812 */ /* 0x000fc600078e3cff */
[----:B------:R-:W2:Y:S04]  /*79a0*/  LDL.LU R10, [R1+0x150] ;  /* 0x00015000010a7983 */ /* 0x000ea80000300800 */
[----:B------:R-:W2:Y:S04]  /*79b0*/  LDL.LU R11, [R1+0x114] ;  /* 0x00011400010b7983 */ /* 0x000ea80000300800 */
[----:B------:R-:W2:Y:S04]  /*79c0*/  LDL.LU R2, [R1+0x110] ;  /* 0x0001100001027983 */ /* 0x000ea80000300800 */
[----:B------:R-:W2:Y:S04]  /*79d0*/  LDL.LU R0, [R1+0x6c] ;  /* 0x00006c0001007983 */ /* 0x000ea80000300800 */
[----:B------:R0:W-:Y:S04]  /*79e0*/  STS.U16 [R13+0xf400], R12 ;  /* 0x00f4000c0d007388 */ /* 0x0001e80000000400 */
[----:B------:R1:W-:Y:S04]  /*79f0*/  STS.U16 [R13+0xf600], R7 ;  /* 0x00f600070d007388 */ /* 0x0003e80000000400 */
[----:B0-----:R-:W2:Y:S04]  /*7a00*/  LDL.LU R12, [R1+0x118] ;  /* 0x00011800010c7983 */ /* 0x001ea80000300800 */
[----:B-1----:R-:W2:Y:S04]  /*7a10*/  LDL.LU R13, [R1+0x900] ;  /* 0x00090000010d7983 */ /* 0x002ea80000300800 */
[----:B------:R-:W2:Y:S04]  /*7a20*/  LDL.LU R7, [R1+0x11c] ;  /* 0x00011c0001077983 */ /* 0x000ea80000300800 */
[----:B---3--:R0:W-:Y:S04]  /*7a30*/  STS.U16 [R16+0x1800], R9 ;  /* 0x0018000910007388 */ /* 0x0081e80000000400 */
[----:B----4-:R1:W-:Y:S04]  /*7a40*/  STS.U16 [R16+0x1a00], R8 ;  /* 0x001a000810007388 */ /* 0x0103e80000000400 */
[----:B0-----:R-:W3:Y:S04]  /*7a50*/  LDL.LU R9, [R1+0x8fc] ;  /* 0x0008fc0001097983 */ /* 0x001ee80000300800 */
[----:B------:R0:W-:Y:S04]  /*7a60*/  STS.U16 [R16+0x3800], R4 ;  /* 0x0038000410007388 */ /* 0x0001e80000000400 */
[----:B-1----:R-:W4:Y:S04]  /*7a70*/  LDL.LU R8, [R1+0x8f8] ;  /* 0x0008f80001087983 */ /* 0x002f280000300800 */
[----:B------:R1:W-:Y:S04]  /*7a80*/  STS.U16 [R16+0x3a00], R5 ;  /* 0x003a000510007388 */ /* 0x0003e80000000400 */
[----:B0-----:R-:W3:Y:S04]  /*7a90*/  LDL.LU R4, [R1+0x8f4] ;  /* 0x0008f40001047983 */ /* 0x001ee80000300800 */
[----:B------:R0:W-:Y:S04]  /*7aa0*/  STS.U16 [R16+0x5800], R6 ;  /* 0x0058000610007388 */ /* 0x0001e80000000400 */
[----:B-1----:R-:W3:Y:S04]  /*7ab0*/  LDL.LU R5, [R1+0x8f0] ;  /* 0x0008f00001057983 */ /* 0x002ee80000300800 */
[----:B------:R1:W-:Y:S04]  /*7ac0*/  STS.U16 [R16+0x5a00], R26 ;  /* 0x005a001a10007388 */ /* 0x0003e80000000400 */
[----:B0-----:R-:W3:Y:S04]  /*7ad0*/  LDL.LU R6, [R1+0x8ec] ;  /* 0x0008ec0001067983 */ /* 0x001ee80000300800 */
[----:B--2---:R0:W-:Y:S04]  /*7ae0*/  STS.U16 [R16+0x7800], R27 ;  /* 0x0078001b10007388 */ /* 0x0041e80000000400 */
[----:B-1----:R-:W2:Y:S04]  /*7af0*/  LDL.LU R26, [R1+0x8e8] ;  /* 0x0008e800011a7983 */ /* 0x002ea80000300800 */
[----:B------:R1:W-:Y:S04]  /*7b00*/  STS.U16 [R16+0x7a00], R29 ;  /* 0x007a001d10007388 */ /* 0x0003e80000000400 */
[----:B0-----:R-:W2:Y:S04]  /*7b10*/  LDL.LU R27, [R1+0x8e4] ;  /* 0x0008e400011b7983 */ /* 0x001ea80000300800 */
[----:B-1----:R-:W2:Y:S04]  /*7b20*/  LDL.LU R29, [R1+0x8e0] ;  /* 0x0008e000011d7983 */ /* 0x002ea80000300800 */
[----:B------:R-:W-:Y:S04]  /*7b30*/  STS.U16 [R16+0x9800], R7 ;  /* 0x0098000710007388 */ /* 0x000fe80000000400 */
[----:B------:R-:W-:Y:S04]  /*7b40*/  STS.U16 [R16+0x9a00], R12 ;  /* 0x009a000c10007388 */ /* 0x000fe80000000400 */
[----:B------:R-:W-:Y:S04]  /*7b50*/  STS.U16 [R16+0xb800], R17 ;  /* 0x00b8001110007388 */ /* 0x000fe80000000400 */
[----:B------:R-:W-:Y:S04]  /*7b60*/  STS.U16 [R16+0xba00], R18 ;  /* 0x00ba001210007388 */ /* 0x000fe80000000400 */
[----:B------:R-:W-:Y:S04]  /*7b70*/  STS.U16 [R16+0xd800], R19 ;  /* 0x00d8001310007388 */ /* 0x000fe80000000400 */
[----:B--2---:R0:W-:Y:S04]  /*7b80*/  STS.U16 [R16+0xda00], R29 ;  /* 0x00da001d10007388 */ /* 0x0041e80000000400 */
[----:B0-----:R-:W2:Y:S01]  /*7b90*/  LDL.LU R29, [R1+0x8dc] ;  /* 0x0008dc00011d7983 */ /* 0x001ea20000300800 */
[----:B------:R-:W-:-:S05]  /*7ba0*/  IMAD.SHL.U32 R3, R3, 0x2, RZ ;  /* 0x0000000203037824 */ /* 0x000fca00078e00ff */
[----:B------:R-:W-:Y:S01]  /*7bb0*/  LOP3.LUT R3, R3, 0x70, RZ, 0x3c, !PT ;  /* 0x0000007003037812 */ /* 0x000fe200078e3cff */
[----:B---3--:R-:W-:Y:S04]  /*7bc0*/  STS.U16 [R16+0xf800], R6 ;  /* 0x00f8000610007388 */ /* 0x008fe80000000400 */
[----:B------:R-:W-:Y:S04]  /*7bd0*/  STS.U16 [R16+0xfa00], R5 ;  /* 0x00fa000510007388 */ /* 0x000fe80000000400 */
        /* <DEDUP_REMOVED lines=9> */
[----:B------:R0:W-:Y:S04]  /*7c70*/  STS.U16 [R3+0x9e00], R2 ;  /* 0x009e000203007388 */ /* 0x0001e80000000400 */
[----:B------:R-:W-:Y:S04]  /*7c80*/  STS.U16 [R3+0xbc00], R0 ;  /* 0x00bc000003007388 */ /* 0x000fe80000000400 */
[----:B0-----:R-:W0:Y:S04]  /*7c90*/  S2R R2, SR_TID.X ;  /* 0x0000000000027919 */ /* 0x001e280000002100 */
[----:B--2---:R1:W-:Y:S04]  /*7ca0*/  STS.U16 [R3+0xbe00], R29 ;  /* 0x00be001d03007388 */ /* 0x0043e80000000400 */
[----:B-1----:R-:W2:Y:S01]  /*7cb0*/  LDL.LU R29, [R1+0x8d8] ;  /* 0x0008d800011d7983 */ /* 0x002ea20000300800 */
[----:B0-----:R-:W-:-:S02]  /*7cc0*/  LOP3.LUT R0, R2, 0xc0, RZ, 0xc0, !PT ;  /* 0x000000c002007812 */ /* 0x001fc400078ec0ff */
[----:B------:R-:W-:Y:S01]  /*7cd0*/  LOP3.LUT R2, R2, 0xff, RZ, 0xc0, !PT ;  /* 0x000000ff02027812 */ /* 0x000fe200078ec0ff */
[----:B------:R-:W-:Y:S01]  /*7ce0*/  STS.U16 [R3+0xdc00], R27 ;  /* 0x00dc001b03007388 */ /* 0x000fe20000000400 */
[----:B------:R-:W-:-:S03]  /*7cf0*/  SHF.R.U32.HI R7, RZ, 0x2, R0 ;  /* 0x00000002ff077819 */ /* 0x000fc60000011600 */
[----:B------:R-:W-:Y:S04]  /*7d00*/  STS.U16 [R3+0xde00], R26 ;  /* 0x00de001a03007388 */ /* 0x000fe80000000400 */
[----:B------:R-:W-:Y:S04]  /*7d10*/  STS.U16 [R3+0xfc00], R4 ;  /* 0x00fc000403007388 */ /* 0x000fe80000000400 */
[----:B----4-:R0:W-:Y:S02]  /*7d20*/  STS.U16 [R3+0xfe00], R8 ;  /* 0x00fe000803007388 */ /* 0x0101e40000000400 */
[----:B0-----:R-:W-:Y:S01]  /*7d30*/  SHF.R.U32.HI R3, RZ, 0x2, R0 ;  /* 0x00000002ff037819 */ /* 0x001fe20000011600 */
[----:B------:R-:W-:-:S02]  /*7d40*/  IMAD.SHL.U32 R0, R2, 0x2, RZ ;  /* 0x0000000202007824 */ /* 0x000fc400078e00ff */
[----:B------:R-:W-:-:S03]  /*7d50*/  IMAD.SHL.U32 R2, R2, 0x2, RZ ;  /* 0x0000000202027824 */ /* 0x000fc600078e00ff */
[----:B------:R-:W-:Y:S02]  /*7d60*/  LOP3.LUT R0, R0, R7, RZ, 0x3c, !PT ;  /* 0x0000000700007212 */ /* 0x000fe400078e3cff */
[----:B------:R-:W-:-:S04]  /*7d70*/  LOP3.LUT R2, R2, R3, RZ, 0x3c, !PT ;  /* 0x0000000302027212 */ /* 0x000fc800078e3cff */
[----:B------:R-:W-:Y:S01]  /*7d80*/  LOP3.LUT R2, R2, 0x40, RZ, 0x3c, !PT ;  /* 0x0000004002027812 */ /* 0x000fe200078e3cff */
[----:B------:R-:W-:Y:S04]  /*7d90*/  STS.U16 [R0+0x10000], R9 ;  /* 0x0100000900007388 */ /* 0x000fe80000000400 */
[----:B------:R0:W-:Y:S04]  /*7da0*/  STS.U16 [R0+0x10400], R14 ;  /* 0x0104000e00007388 */ /* 0x0001e80000000400 */
[----:B------:R-:W-:Y:S04]  /*7db0*/  STS.U16 [R2+0x10200], R13 ;  /* 0x0102000d02007388 */ /* 0x000fe80000000400 */
[----:B------:R1:W-:Y:S04]  /*7dc0*/  STS.U16 [R2+0x10600], R15 ;  /* 0x0106000f02007388 */ /* 0x0003e80000000400 */
[----:B------:R-:W-:Y:S06]  /*7dd0*/  BAR.SYNC.DEFER_BLOCKING 0x0 ;  /* 0x0000000000007b1d */ /* 0x000fec0000010000 */
[----:B0-----:R-:W1:Y:S02]  /*7de0*/  S2R R0, SR_TID.X ;  /* 0x0000000000007919 */ /* 0x001e640000002100 */
[C---:B-1----:R-:W-:Y:S01]  /*7df0*/  IMAD.SHL.U32 R2, R0.reuse, 0x2, RZ ;  /* 0x0000000200027824 */ /* 0x042fe200078e00ff */
[----:B------:R-:W-:-:S05]  /*7e00*/  LOP3.LUT R0, R0, 0x7, RZ, 0xc0, !PT ;  /* 0x0000000700007812 */ /* 0x000fca00078ec0ff */
[----:B------:R-:W-:-:S05]  /*7e10*/  IMAD R0, R0, 0x90, RZ ;  /* 0x0000009000007824 */ /* 0x000fca00078e02ff */
[----:B------:R-:W-:-:S05]  /*7e20*/  LOP3.LUT R0, R0, 0x30, R2, 0x78, !PT ;  /* 0x0000003000007812 */ /* 0x000fca00078e7802 */
[----:B------:R-:W-:Y:S04]  /*7e30*/  LDSM.16.M88.4 R12, [R0+0x10000] ;  /* 0x01000000000c783b */ /* 0x000fe80000000200 */
[----:B------:R-:W-:Y:S04]  /*7e40*/  LDSM.16.M88.4 R16, [R0+0x10400] ;  /* 0x010400000010783b */ /* 0x000fe80000000200 */
[----:B--2---:R-:W0:Y:S04]  /*7e50*/  LDSM.16.MT88.4 R24, [R29] ;  /* 0x000000001d18783b */ /* 0x004e280000004200 */
[----:B------:R-:W1:Y:S04]  /*7e60*/  LDSM.16.MT88.4 R4, [R29+0x200] ;  /* 0x000200001d04783b */ /* 0x000e680000004200 */
[----:B------:R-:W2:Y:S04]  /*7e70*/  LDSM.16.MT88.4 R8, [R29+0x300] ;  /* 0x000300001d08783b */ /* 0x000ea80000004200 */
[----:B------:R-:W-:Y:S04]  /*7e80*/  LDSM.16.MT88.4 R20, [R29+0x100] ;  /* 0x000100001d14783b */ /* 0x000fe80000004200 */
[----:B0-----:R-:W-:Y:S04]  /*7e90*/  STL.64 [R1+0x8d0], R26 ;  /* 0x0008d01a01007387 */ /* 0x001fe80000100a00 */
[----:B------:R-:W-:Y:S04]  /*7ea0*/  STL.64 [R1+0x8c8], R24 ;  /* 0x0008c81801007387 */ /* 0x000fe80000100a00 */
[----:B------:R-:W0:Y:S04]  /*7eb0*/  LDSM.16.MT88.4 R24, [R29+0x4000] ;  /* 0x004000001d18783b */ /* 0x000e280000004200 */
[----:B------:R-:W-:Y:S04]  /*7ec0*/  STL [R1+0x86c], R14 ;  /* 0x00086c0e01007387 */ /* 0x000fe80000100800 */
[----:B------:R-:W-:Y:S04]  /*7ed0*/  STL [R1+0x868], R15 ;  /* 0x0008680f01007387 */ /* 0x000fe80000100800 */
[----:B------:R-:W-:Y:S04]  /*7ee0*/  STL.64 [R1+0x8c0], R18 ;  /* 0x0008c01201007387 */ /* 0x000fe80000100a00 */
[----:B------:R3:W-:Y:S04]  /*7ef0*/  STL.64 [R1+0x8b8], R16 ;  /* 0x0008b81001007387 */ /* 0x0007e80000100a00 */
[----:B---3--:R-:W3:Y:S04]  /*7f00*/  LDL.LU.64 R16, [R1+0xb0] ;  /* 0x0000b00001107983 */ /* 0x008ee80000300a00 */
[----:B------:R-:W3:Y:S04]  /*7f10*/  LDL.LU.64 R18, [R1+0xb8] ;  /* 0x0000b80001127983 */ /* 0x000ee80000300a00 */
[----:B-1----:R-:W-:Y:S04]  /*7f20*/  STL.64 [R1+0x8b0], R6 ;  /* 0x0008b00601007387 */ /* 0x002fe80000100a00 */
[----:B------:R1:W-:Y:S04]  /*7f30*/  STL.64 [R1+0x8a8], R4 ;  /* 0x0008a80401007387 */ /* 0x0003e80000100a00 */
[----:B-1----:R-:W4:Y:S04]  /*7f40*/  LDL.LU.64 R4, [R1+0xa0] ;  /* 0x0000a00001047983 */ /* 0x002f280000300a00 */
[----:B------:R-:W4:Y:S04]  /*7f50*/  LDL.LU.64 R6, [R1+0xa8] ;  /* 0x0000a80001067983 */ /* 0x000f280000300a00 */
[----:B--2---:R-:W-:Y:S04]  /*7f60*/  STL.64 [R1+0x890], R10 ;  /* 0x0008900a01007387 */ /* 0x004fe80000100a00 */
[----:B------:R1:W-:Y:S04]  /*7f70*/  STL.64 [R1+0x888], R8 ;  /* 0x0008880801007387 */ /* 0x0003e80000100a00 */
[----:B-1----:R-:W2:Y:S04]  /*7f80*/  LDL.LU.64 R8, [R1+0x90] ;  /* 0x0000900001087983 */ /* 0x002ea80000300a00 */
[----:B------:R-:W2:Y:S04]  /*7f90*/  LDL.LU.64 R10, [R1+0x98] ;  /* 0x00009800010a7983 */ /* 0x000ea80000300a00 */
[----:B0-----:R-:W-:Y:S04]  /*7fa0*/  STL.64 [R1+0x60], R24 ;  /* 0x0000601801007387 */ /* 0x001fe80000100a00 */
[----:B------:R-:W-:Y:S04]  /*7fb0*/  STL.64 [R1+0x68], R26 ;  /* 0x0000681a01007387 */ /* 0x000fe80000100a00 */
[----:B------:R-:W0:Y:S04]  /*7fc0*/  LDSM.16.MT88.4 R24, [R29+0x4100] ;  /* 0x004100001d18783b */ /* 0x000e280000004200 */
[----:B0-----:R-:W-:Y:S04]  /*7fd0*/  STL.64 [R1+0x40], R24 ;  /* 0x0000401801007387 */ /* 0x001fe80000100a00 */
[----:B------:R-:W-:Y:S04]  /*7fe0*/  STL.64 [R1+0x48], R26 ;  /* 0x0000481a01007387 */ /* 0x000fe80000100a00 */
[----:B------:R-:W0:Y:S04]  /*7ff0*/  LDSM.16.MT88.4 R24, [R29+0x4200] ;  /* 0x004200001d18783b */ /* 0x000e280000004200 */
[----:B0-----:R-:W-:Y:S04]  /*8000*/  STL.64 [R1+0x20], R24 ;  /* 0x0000201801007387 */ /* 0x001fe80000100a00 */
[----:B------:R-:W-:Y:S04]  /*8010*/  STL.64 [R1+0x28], R26 ;  /* 0x0000281a01007387 */ /* 0x000fe80000100a00 */
[----:B------:R-:W0:Y:S04]  /*8020*/  LDSM.16.MT88.4 R24, [R29+0x4300] ;  /* 0x004300001d18783b */ /* 0x000e280000004200 */
[----:B0-----:R-:W-:Y:S04]  /*8030*/  STL.64 [R1], R24 ;  /* 0x0000001801007387 */ /* 0x001fe80000100a00 */
[----:B------:R0:W-:Y:S04]  /*8040*/  STL.64 [R1+0x8], R26 ;  /* 0x0000081a01007387 */ /* 0x0001e80000100a00 */
[----:B0-----:R-:W3:Y:S04]  /*8050*/  LDL.LU.64 R26, [R1+0x8d0] ;  /* 0x0008d000011a7983 */ /* 0x001ee80000300a00 */
[----:B------:R-:W3:Y:S02]  /*8060*/  LDL.LU.64 R24, [R1+0x8c8] ;  /* 0x0008c80001187983 */ /* 0x000ee40000300a00 */
[-C--:B---3--:R-:W-:Y:S11]  /*8070*/  HMMA.16816.F32 R16, R24, R12.reuse, R16 ;  /* 0x0000000c1810723c */ /* 0x088ff60000001810 */
[----:B------:R-:W-:Y:S11]  /*8080*/  @!UPT UIADD3 URZ, URZ, URZ, URZ ;  /* 0x0000003f3f3ff290 */ /* 0x000ff6000fffe03f */
[----:B------:R-:W-:Y:S01]  /*8090*/  @!UPT UIADD3 URZ, URZ, URZ, URZ ;  /* 0x0000003f3f3ff290 */ /* 0x000fe2000fffe03f */
[----:B------:R-:W-:Y:S04]  /*80a0*/  STL.64 [R1+0xd0], R16 ;  /* 0x0000d01001007387 */ /* 0x000fe80000100a00 */
[----:B------:R0:W-:Y:S04]  /*80b0*/  STL.64 [R1+0xd8], R18 ;  /* 0x0000d81201007387 */ /* 0x0001e80000100a00 */
[----:B0-----:R-:W3:Y:S04]  /*80c0*/  LDL.LU.64 R18, [R1+0x8c0] ;  /* 0x0008c00001127983 */ /* 0x001ee80000300a00 */
[----:B------:R-:W4:Y:S01]  /*80d0*/  LDL.LU.64 R16, [R1+0x8b8] ;  /* 0x0008b80001107983 */ /* 0x000f220000300a00 */
[----:B--2---:R-:W-:Y:S11]  /*80e0*/  HMMA.16816.F32 R8, R20, R12, R8 ;  /* 0x0000000c1408723c */ /* 0x004ff60000001808 */
[----:B------:R-:W-:Y:S11]  /*80f0*/  @!UPT UIADD3 URZ, URZ, URZ, URZ ;  /* 0x0000003f3f3ff290 */ /* 0x000ff6000fffe03f */
[----:B------:R-:W-:Y:S02]  /*8100*/  @!UPT UIADD3 URZ, URZ, URZ, URZ ;  /* 0x0000003f3f3ff290 */ /* 0x000fe4000fffe03f */
[----:B------:R-:W-:Y:S02]  /*8110*/  IMAD.MOV.U32 R14, RZ, RZ, R10 ;  /* 0x000000ffff0e7224 */ /* 0x000fe400078e000a */
[----:B------:R-:W-:Y:S01]  /*8120*/  IMAD.MOV.U32 R0, RZ, RZ, R11 ;  /* 0x000000ffff007224 */ /* 0x000fe200078e000b */
[-C--:B----4-:R-:W-:Y:S11]  /*8130*/  HMMA.16816.F32 R4, R24, R16.reuse, R4 ;  /* 0x000000101804723c */ /* 0x090ff60000001804 */
[----:B------:R-:W-:Y:S11]  /*8140*/  @!UPT UIADD3 URZ, URZ, URZ, URZ ;  /* 0x0000003f3f3ff290 */ /* 0x000ff6000fffe03f */
[----:B------:R-:W-:Y:S02]  /*8150*/  @!UPT UIADD3 URZ, URZ, URZ, URZ ;  /* 0x0000003f3f3ff290 */ /* 0x000fe4000fffe03f */
[----:B------:R-:W-:Y:S01]  /*8160*/  MOV R3, R7 ;  /* 0x0000000700037202 */ /* 0x000fe20000000f00 */
[----:B------:R-:W-:Y:S02]  /*8170*/  IMAD.MOV.U32 R2, RZ, RZ, R6 ;  /* 0x000000ffff027224 */ /* 0x000fe400078e0006 */
[----:B------:R-:W-:Y:S02]  /*8180*/  IMAD.MOV.U32 R15, RZ, RZ, R4 ;  /* 0x000000ffff0f7224 */ /* 0x000fe400078e0004 */
[----:B------:R-:W-:Y:S02]  /*8190*/  IMAD.MOV.U32 R28, RZ, RZ, R5 ;  /* 0x000000ffff1c7224 */ /* 0x000fe400078e0005 */
[----:B------:R-:W2:Y:S04]  /*81a0*/  LDL.LU.64 R4, [R1+0x80] ;  /* 0x0000800001047983 */ /* 0x000ea80000300a00 */
[----:B------:R-:W2:Y:S04]  /*81b0*/  LDL.LU.64 R6, [R1+0x88] ;  /* 0x0000880001067983 */ /* 0x000ea80000300a00 */
[----:B------:R-:W-:Y:S04]  /*81c0*/  STL [R1+0x87c], R3 ;  /* 0x00087c0301007387 */ /* 0x000fe80000100800 */
[----:B------:R-:W-:Y:S04]  /*81d0*/  STL [R1+0x878], R2 ;  /* 0x0008780201007387 */ /* 0x000fe80000100800 */
[----:B------:R-:W-:Y:S04]  /*81e0*/  STL [R1+0x874], R28 ;  /* 0x0008741c01007387 */ /* 0x000fe80000100800 */
[----:B------:R-:W-:Y:S04]  /*81f0*/  STL [R1+0x870], R15 ;  /* 0x0008700f01007387 */ /* 0x000fe80000100800 */
[----:B------:R0:W-:Y:S04]  /*8200*/  STL.64 [R1+0xb0], R8 ;  /* 0x0000b00801007387 */ /* 0x0001e80000100a00 */
[----:B0-----:R-:W4:Y:S04]  /*8210*/  LDL.LU.64 R8, [R1+0x50] ;  /* 0x0000500001087983 */ /* 0x001f280000300a00 */
[----:B------:R-:W3:Y:S01]  /*8220*/  LDL.LU.64 R10, [R1+0x58] ;  /* 0x00005800010a7983 */ /* 0x000ee20000300a00 */
[----:B--2---:R-:W-:Y:S03]  /*8230*/  HMMA.16816.F32 R20, R20, R16, R4 ;  /* 0x000000101414723c */ /* 0x004fe60000001804 */
[----:B---3--:R-:W-:Y:S04]  /*8240*/  STL.64 [R1+0x8a0], R10 ;  /* 0x0008a00a01007387 */ /* 0x008fe80000100a00 */
[----:B----4-:R0:W-:Y:S04]  /*8250*/  STL.64 [R1+0x898], R8 ;  /* 0x0008980801007387 */ /* 0x0101e80000100a00 */
[----:B0-----:R-:W2:Y:S04]  /*8260*/  LDL.LU.64 R8, [R1+0x70] ;  /* 0x0000700001087983 */ /* 0x001ea80000300a00 */
[----:B------:R-:W2:Y:S04]  /*8270*/  LDL.LU.64 R10, [R1+0x78] ;  /* 0x00007800010a7983 */ /* 0x000ea80000300a00 */
[----:B------:R-:W3:Y:S04]  /*8280*/  LDL.LU.64 R24, [R1+0x30] ;  /* 0x0000300001187983 */ /* 0x000ee80000300a00 */
[----:B------:R-:W3:Y:S04]  /*8290*/  LDL.LU.64 R26, [R1+0x38] ;  /* 0x00003800011a7983 */ /* 0x000ee80000300a00 */
[----:B------:R0:W-:Y:S04]  /*82a0*/  STL [R1+0x884], R0 ;  /* 0x0008840001007387 */ /* 0x0001e80000100800 */
[----:B------:R1:W-:Y:S04]  /*82b0*/  STL [R1+0x880], R14 ;  /* 0x0008800e01007387 */ /* 0x0003e80000100800 */
[----:B------:R-:W2:Y:S04]  /*82c0*/  LDL.LU.64 R6, [R1+0x8b0] ;  /* 0x0008b00001067983 */ /* 0x000ea80000300a00 */
[----:B------:R-:W2:Y:S01]  /*82d0*/  LDL.LU.64 R4, [R1+0x8a8] ;  /* 0x0008a80001047983 */ /* 0x000ea20000300a00 */
[----:B------:R-:W-:-:S02]  /*82e0*/  IMAD.MOV.U32 R3, RZ, RZ, R20 ;  /* 0x000000ffff037224 */ /* 0x000fc400078e0014 */
[----:B------:R-:W-:Y:S02]  /*82f0*/  IMAD.MOV.U32 R2, RZ, RZ, R21 ;  /* 0x000000ffff027224 */ /* 0x000fe400078e0015 */
[----:B------:R-:W-:Y:S01]  /*8300*/  IMAD.MOV.U32 R28, RZ, RZ, R22 ;  /* 0x000000ffff1c7224 */ /* 0x000fe200078e0016 */
[----:B------:R-:W4:Y:S01]  /*8310*/  LDL.LU.64 R20, [R1+0x10] ;  /* 0x0000100001147983 */ /* 0x000f220000300a00 */
[----:B------:R-:W-:-:S03]  /*8320*/  IMAD.MOV.U32 R15, RZ, RZ, R23 ;  /* 0x000000ffff0f7224 */ /* 0x000fc600078e0017 */
[----:B------:R-:W4:Y:S01]  /*8330*/  LDL.LU.64 R22, [R1+0x18] ;  /* 0x0000180001167983 */ /* 0x000f220000300a00 */
[C---:B--2---:R-:W-:Y:S11]  /*8340*/  HMMA.16816.F32 R8, R4.reuse, R12, R8 ;  /* 0x0000000c0408723c */ /* 0x044ff60000001808 */
[----:B------:R-:W-:Y:S11]  /*8350*/  @!UPT UIADD3 URZ, URZ, URZ, URZ ;  /* 0x0000003f3f3ff290 */ /* 0x000ff6000fffe03f */
[----:B------:R-:W-:Y:S01]  /*8360*/  @!UPT UIADD3 URZ, URZ, URZ, URZ ;  /* 0x0000003f3f3ff290 */ /* 0x000fe2000fffe03f */
[----:B------:R2:W-:Y:S01]  /*8370*/  STL.64 [R1+0x90], R8 ;  /* 0x0000900801007387 */ /* 0x0005e20000100a00 */
[----:B0-----:R-:W-:Y:S01]  /*8380*/  IMAD.MOV.U32 R0, RZ, RZ, R10 ;  /* 0x000000ffff007224 */ /* 0x001fe200078e000a */
[----:B-1----:R-:W-:Y:S02]  /*8390*/  MOV R14, R11 ;  /* 0x0000000b000e7202 */ /* 0x002fe40000000f00 */
[----:B------:R-:W3:Y:S04]  /*83a0*/  LDL.LU.64 R10, [R1+0x8a0] ;  /* 0x0008a000010a7983 */ /* 0x000ee80000300a00 */
[----:B--2---:R-:W3:Y:S02]  /*83b0*/  LDL.LU.64 R8, [R1+0x898] ;  /* 0x0008980001087983 */ /* 0x004ee40000300a00 */
[----:B---3--:R-:W-:Y:S11]  /*83c0*/  HMMA.16816.F32 R8, R4, R16, R8 ;  /* 0x000000100408723c */ /* 0x008ff60000001808 */
[----:B------:R-:W-:Y:S11]  /*83d0*/  @!UPT UIADD3 URZ, URZ, URZ, URZ ;  /* 0x0000003f3f3ff290 */ /* 0x000ff6000fffe03f */
[----:B------:R-:W-:Y:S02]  /*83e0*/  @!UPT UIADD3 URZ, URZ, URZ, URZ ;  /* 0x0000003f3f3ff290 */ /* 0x000fe4000fffe03f */
[----:B------:R-:W-:Y:S02]  /*83f0*/  IMAD.MOV.U32 R5, RZ, RZ, R10 ;  /* 0x000000ffff057224 */ /* 0x000fe400078e000a */
[----:B------:R-:W-:Y:S02]  /*8400*/  IMAD.MOV.U32 R4, RZ, RZ, R11 ;  /* 0x000000ffff047224 */ /* 0x000fe400078e000b */
[----:B------:R-:W-:Y:S01]  /*8410*/  IMAD.MOV.U32 R7, RZ, RZ, R8 ;  /* 0x000000ffff077224 */ /* 0x000fe200078e0008 */
[----:B------:R-:W2:Y:S01]  /*8420*/  LDL.LU.64 R10, [R1+0x890] ;  /* 0x00089000010a7983 */ /* 0x000ea20000300a00 */
[----:B------:R-:W-:-:S03]  /*8430*/  IMAD.MOV.U32 R6, RZ, RZ, R9 ;  /* 0x000000ffff067224 */ /* 0x000fc600078e0009 */
[----:B------:R-:W2:Y:S02]  /*8440*/  LDL.LU.64 R8, [R1+0x888] ;  /* 0x0008880001087983 */ /* 0x000ea40000300a00 */
[C---:B--2---:R-:W-:Y:S11]  /*8450*/  HMMA.16816.F32 R24, R8.reuse, R12, R24 ;  /* 0x0000000c0818723c */ /* 0x044ff60000001818 */
[----:B------:R-:W-:Y:S11]  /*8460*/  @!UPT UIADD3 URZ, URZ, URZ, URZ ;  /* 0x0000003f3f3ff290 */ /* 0x000ff6000fffe03f */
[----:B------:R-:W-:Y:S01]  /*8470*/  @!UPT UIADD3 URZ, URZ, URZ, URZ ;  /* 0x0000003f3f3ff290 */ /* 0x000fe2000fffe03f */
[----:B------:R-:W-:Y:S04]  /*8480*/  STL.64 [R1+0x7e8], R26 ;  /* 0x0007e81a01007387 */ /* 0x000fe80000100a00 */
[----:B------:R-:W-:Y:S04]  /*8490*/  STL.64 [R1+0x7e0], R24 ;  /* 0x0007e01801007387 */ /* 0x000fe80000100a00 */
[----:B------:R-:W0:Y:S01]  /*84a0*/  LDSM.16.MT88.4 R24, [R29+0x8000] ;  /* 0x008000001d18783b */ /* 0x000e220000004200 */
[----:B----4-:R-:W-:Y:S03]  /*84b0*/  HMMA.16816.F32 R20, R8, R16, R20 ;  /* 0x000000100814723c */ /* 0x010fe60000001814 */
[----:B------:R-:W-:Y:S11]  /*84c0*/  STL.64 [R1+0x860], R18 ;  /* 0x0008601201007387 */ /* 0x000ff60000100a00 */
[----:B------:R-:W-:Y:S09]  /*84d0*/  @!UPT UIADD3 URZ, URZ, URZ, URZ ;  /* 0x0000003f3f3ff290 */ /* 0x000ff2000fffe03f */
[----:B------:R-:W-:Y:S04]  /*84e0*/  STL.64 [R1+0x7d8], R22 ;  /* 0x0007d81601007387 */ /* 0x000fe80000100a00 */
[----:B------:R-:W-:Y:S04]  /*84f0*/  STL.64 [R1+0x7d0], R20 ;  /* 0x0007d01401007387 */ /* 0x000fe80000100a00 */
[----:B0-----:R0:W-:Y:S01]  /*8500*/  STL.64 [R1+0x50], R24 ;  /* 0x0000501801007387 */ /* 0x0011e20000100a00 */
[----:B------:R-:W-:Y:S02]  /*8510*/  IMAD.MOV.U32 R13, RZ, RZ, R26 ;  /* 0x000000ffff0d7224 */ /* 0x000fe400078e001a */
[----:B------:R-:W-:Y:S01]  /*8520*/  IMAD.MOV.U32 R12, RZ, RZ, R27 ;  /* 0x000000ffff0c7224 */ /* 0x000fe200078e001b */
[----:B0-----:R-:W2:Y:S04]  /*8530*/  LDL.LU R24, [R1+0x20] ;  /* 0x0000200001187983 */ /* 0x001ea80000300800 */
[----:B------:R-:W2:Y:S04]  /*8540*/  LDL.LU R25, [R1+0x24] ;  /* 0x0000240001197983 */ /* 0x000ea80000300800 */
[----:B------:R-:W3:Y:S04]  /*8550*/  LDL.LU R26, [R1+0x28] ;  /* 0x00002800011a7983 */ /* 0x000ee80000300800 */
[----:B------:R-:W3:Y:S04]  /*8560*/  LDL.LU R27, [R1+0x2c] ;  /* 0x00002c00011b7983 */ /* 0x000ee80000300800 */
[----:B---3--:R-:W-:Y:S04]  /*8570*/  STL.64 [R1+0x818], R26 ;  /* 0x0008181a01007387 */ /* 0x008fe80000100a00 */
[----:B--2---:R-:W-:Y:S04]  /*8580*/  STL.64 [R1+0x810], R24 ;  /* 0x0008101801007387 */ /* 0x004fe80000100a00 */
[----:B------:R-:W2:Y:S04]  /*8590*/  LDL.LU.64 R20, [R1] ;  /* 0x0000000001147983 */ /* 0x000ea80000300a00 */
[----:B------:R-:W3:Y:S04]  /*85a0*/  LDL.LU.64 R22, [R1+0x8] ;  /* 0x0000080001167983 */ /* 0x000ee80000300a00 */
[----:B---3--:R0:W-:Y:S04]  /*85b0*/  STL.64 [R1+0x7f8], R22 ;  /* 0x0007f81601007387 */ /* 0x0081e80000100a00 */
[----:B--2---:R1:W-:Y:S01]  /*85c0*/  STL.64 [R1+0x7f0], R20 ;  /* 0x0007f01401007387 */ /* 0x0043e20000100a00 */
[----:B0-----:R-:W-:-:S02]  /*85d0*/  IMAD.MOV.U32 R22, RZ, RZ, R5 ;  /* 0x000000ffff167224 */ /* 0x001fc400078e0005 */
[----:B------:R-:W-:Y:S02]  /*85e0*/  IMAD.MOV.U32 R23, RZ, RZ, R4 ;  /* 0x000000ffff177224 */ /* 0x000fe400078e0004 */
[----:B-1----:R-:W-:Y:S01]  /*85f0*/  IMAD.MOV.U32 R20, RZ, RZ, R7 ;  /* 0x000000ffff147224 */ /* 0x002fe200078e0007 */
[----:B------:R-:W-:Y:S02]  /*8600*/  MOV R21, R6 ;  /* 0x0000000600157202 */ /* 0x000fe40000000f00 */
[----:B------:R-:W-:Y:S04]  /*8610*/  STL.64 [R1+0x808], R22 ;  /* 0x0008081601007387 */ /* 0x000fe80000100a00 */
[----:B------:R0:W-:Y:S04]  /*8620*/  STL.64 [R1+0x800], R20 ;  /* 0x0008001401007387 */ /* 0x0001e80000100a00 */
[----:B0-----:R-:W2:Y:S04]  /*8630*/  LDL.LU R20, [R1+0x90] ;  /* 0x0000900001147983 */ /* 0x001ea80000300800 */
[----:B------:R-:W2:Y:S01]  /*8640*/  LDL.LU R21, [R1+0x94] ;  /* 0x0000940001157983 */ /* 0x000ea20000300800 */
[----:B------:R-:W-:-:S02]  /*8650*/  IMAD.MOV.U32 R22, RZ, RZ, R0 ;  /* 0x000000ffff167224 */ /* 0x000fc400078e0000 */
[----:B------:R-:W-:Y:S01]  /*8660*/  IMAD.MOV.U32 R23, RZ, RZ, R14 ;  /* 0x000000ffff177224 */ /* 0x000fe200078e000e */
[----:B------:R-:W3:Y:S04]  /*8670*/  LDL.LU R0, [R1+0x884] ;  /* 0x0008840001007983 */ /* 0x000ee80000300800 */
[----:B------:R-:W4:Y:S04]  /*8680*/  LDL.LU R14, [R1+0x880] ;  /* 0x00088000010e7983 */ /* 0x000f280000300800 */
[----:B------:R-:W-:Y:S04]  /*8690*/  STL.64 [R1+0x828], R22 ;  /* 0x0008281601007387 */ /* 0x000fe80000100a00 */
[----:B--2---:R0:W-:Y:S04]  /*86a0*/  STL.64 [R1+0x820], R20 ;  /* 0x0008201401007387 */ /* 0x0041e80000100a00 */
[----:B------:R-:W2:Y:S04]  /*86b0*/  LDL.LU R24, [R1+0x40] ;  /* 0x0000400001187983 */ /* 0x000ea80000300800 */
[----:B------:R-:W2:Y:S04]  /*86c0*/  LDL.LU R25, [R1+0x44] ;  /* 0x0000440001197983 */ /* 0x000ea80000300800 */
[----:B------:R-:W2:Y:S04]  /*86d0*/  LDL.LU R26, [R1+0x48] ;  /* 0x00004800011a7983 */ /* 0x000ea80000300800 */
[----:B------:R-:W2:Y:S01]  /*86e0*/  LDL.LU R27, [R1+0x4c] ;  /* 0x00004c00011b7983 */ /* 0x000ea20000300800 */
[----:B0-----:R-:W-:-:S02]  /*86f0*/  IMAD.MOV.U32 R20, RZ, RZ, R3 ;  /* 0x000000ffff147224 */ /* 0x001fc400078e0003 */
[----:B------:R-:W-:Y:S01]  /*8700*/  IMAD.MOV.U32 R21, RZ, RZ, R2 ;  /* 0x000000ffff157224 */ /* 0x000fe200078e0002 */
[----:B------:R-:W-:Y:S01]  /*8710*/  MOV R23, R15 ;  /* 0x0000000f00177202 */ /* 0x000fe20000000f00 */
[----:B------:R-:W-:Y:S01]  /*8720*/  IMAD.MOV.U32 R22, RZ, RZ, R28 ;  /* 0x000000ffff167224 */ /* 0x000fe200078e001c */
[----:B--2---:R-:W-:Y:S04]  /*8730*/  STL.64 [R1+0x848], R26 ;  /* 0x0008481a01007387 */ /* 0x004fe80000100a00 */
[----:B------:R0:W-:Y:S04]  /*8740*/  STL.64 [R1+0x840], R24 ;  /* 0x0008401801007387 */ /* 0x0001e80000100a00 */
        /* <DEDUP_REMOVED lines=12> */
[----:B------:R-:W-:Y:S04]  /*8810*/  STL.64 [R1+0x838], R22 ;  /* 0x0008381601007387 */ /* 0x000fe80000100a00 */
[----:B------:R0:W-:Y:S04]  /*8820*/  STL.64 [R1+0x830], R20 ;  /* 0x0008301401007387 */ /* 0x0001e80000100a00 */
[----:B0-----:R-:W2:Y:S04]  /*8830*/  LDL.LU R20, [R1+0xb0] ;  /* 0x0000b00001147983 */ /* 0x001ea80000300800 */
[----:B------:R-:W2:Y:S01]  /*8840*/  LDL.LU R21, [R1+0xb4] ;  /* 0x0000b40001157983 */ /* 0x000ea20000300800 */
[----:B----4-:R-:W-:-:S02]  /*8850*/  IMAD.MOV.U32 R22, RZ, RZ, R14 ;  /* 0x000000ffff167224 */ /* 0x010fc400078e000e */
[----:B---3--:R-:W-:Y:S01]  /*8860*/  IMAD.MOV.U32 R23, RZ, RZ, R0 ;  /* 0x000000ffff177224 */ /* 0x008fe200078e0000 */
[----:B------:R-:W3:Y:S04]  /*8870*/  LDL.LU R14, [R1+0x86c] ;  /* 0x00086c00010e7983 */ /* 0x000ee80000300800 */
[----:B------:R-:W-:Y:S04]  /*8880*/  STL.64 [R1+0x858], R22 ;  /* 0x0008581601007387 */ /* 0x000fe80000100a00 */
[----:B------:R-:W0:Y:S04]  /*8890*/  S2R R0, SR_TID.X ;  /* 0x0000000000007919 */ /* 0x000e280000002100 */
[----:B--2---:R1:W-:Y:S02]  /*88a0*/  STL.64 [R1+0x850], R20 ;  /* 0x0008501401007387 */ /* 0x0043e40000100a00 */
[----:B-1----:R-:W-:-:S02]  /*88b0*/  IMAD.MOV.U32 R20, RZ, RZ, R15 ;  /* 0x000000ffff147224 */ /* 0x002fc400078e000f */
[----:B------:R-:W3:Y:S01]  /*88c0*/  LDL.LU R15, [R1+0x868] ;  /* 0x00086800010f7983 */ /* 0x000ee20000300800 */
[----:B------:R-:W-:Y:S02]  /*88d0*/  IMAD.MOV.U32 R22, RZ, RZ, R2 ;  /* 0x000000ffff167224 */ /* 0x000fe400078e0002 */
[C---:B0-----:R-:W-:Y:S01]  /*88e0*/  IMAD.SHL.U32 R2, R0.reuse, 0x2, RZ ;  /* 0x0000000200027824 */ /* 0x041fe200078e00ff */
[----:B------:R-:W-:-:S05]  /*88f0*/  LOP3.LUT R0, R0, 0x7, RZ, 0xc0, !PT ;  /* 0x0000000700007812 */ /* 0x000fca00078ec0ff */
[----:B------:R-:W-:-:S05]  /*8900*/  IMAD R0, R0, 0x90, RZ ;  /* 0x0000009000007824 */ /* 0x000fca00078e02ff */
[----:B------:R-:W-:-:S04]  /*8910*/  LOP3.LUT R0, R0, 0x30, R2, 0x78, !PT ;  /* 0x0000003000007812 */ /* 0x000fc800078e7802 */
[----:B------:R-:W-:-:S05]  /*8920*/  LOP3.LUT R0, R0, 0x40, RZ, 0x3c, !PT ;  /* 0x0000004000007812 */ /* 0x000fca00078e3cff */
[----:B------:R-:W0:Y:S04]  /*8930*/  LDSM.16.M88.4 R4, [R0+0x10000] ;  /* 0x010000000004783b */ /* 0x000e280000000200 */
[----:B------:R-:W1:Y:S04]  /*8940*/  LDSM.16.M88.4 R8, [R0+0x10400] ;  /* 0x010400000008783b */ /* 0x000e680000000200 */
[----:B------:R-:W-:Y:S04]  /*8950*/  STL [R1+0x7cc], R12 ;  /* 0x0007cc0c01007387 */ /* 0x000fe80000100800 */
[----:B------:R-:W-:Y:S04]  /*8960*/  STL [R1+0x7c8], R13 ;  /* 0x0007c80d01007387 */ /* 0x000fe80000100800 */
[----:B0-----:R-:W-:Y:S04]  /*8970*/  STL [R1+0x7b0], R4 ;  /* 0x0007b00401007387 */ /* 0x001fe80000100800 */
[----:B------:R-:W-:Y:S04]  /*8980*/  STL [R1+0x7ac], R5 ;  /* 0x0007ac0501007387 */ /* 0x000fe80000100800 */
[----:B------:R-:W-:Y:S04]  /*8990*/  STL [R1+0x794], R6 ;  /* 0x0007940601007387 */ /* 0x000fe80000100800 */
[----:B------:R-:W-:Y:S04]  /*89a0*/  STL [R1+0x790], R7 ;  /* 0x0007900701007387 */ /* 0x000fe80000100800 */
[----:B-1----:R-:W-:Y:S04]  /*89b0*/  STL [R1+0x7bc], R8 ;  /* 0x0007bc0801007387 */ /* 0x002fe80000100800 */
[----:B------:R-:W-:Y:S04]  /*89c0*/  STL [R1+0x7b8], R9 ;  /* 0x0007b80901007387 */ /* 0x000fe80000100800 */
[----:B------:R-:W-:Y:S04]  /*89d0*/  STL [R1+0x7b4], R10 ;  /* 0x0007b40a01007387 */ /* 0x000fe80000100800 */
[----:B------:R-:W-:Y:S04]  /*89e0*/  STL [R1+0x7a8], R11 ;  /* 0x0007a80b01007387 */ /* 0x000fe80000100800 */
[----:B------:R-:W0:Y:S04]  /*89f0*/  LDSM.16.MT88.4 R8, [R29+0x8100] ;  /* 0x008100001d08783b */ /* 0x000e280000004200 */
[----:B------:R-:W1:Y:S04]  /*8a00*/  LDSM.16.MT88.4 R4, [R29+0x8200] ;  /* 0x008200001d04783b */ /* 0x000e680000004200 */
[----:B0-----:R0:W-:Y:S04]  /*8a10*/  STL.64 [R1+0x30], R8 ;  /* 0x0000300801007387 */ /* 0x0011e80000100a00 */
[----:B------:R-:W-:Y:S04]  /*8a20*/  STL.64 [R1+0x38], R10 ;  /* 0x0000380a01007387 */ /* 0x000fe80000100a00 */
[----:B-1----:R-:W-:Y:S01]  /*8a30*/  STL.64 [R1+0x10], R4 ;  /* 0x0000100401007387 */ /* 0x002fe20000100a00 */
[----:B0-----:R-:W-:Y:S01]  /*8a40*/  MOV R8, R6 ;  /* 0x0000000600087202 */ /* 0x001fe20000000f00 */
[----:B------:R-:W-:-:S02]  /*8a50*/  IMAD.MOV.U32 R9, RZ, RZ, R7 ;  /* 0x000000ffff097224 */ /* 0x000fc400078e0007 */
[----:B------:R-:W0:Y:S04]  /*8a60*/  LDSM.16.MT88.4 R4, [R29+0x8300] ;  /* 0x008300001d04783b */ /* 0x000e280000004200 */
[----:B------:R1:W-:Y:S04]  /*8a70*/  STL [R1+0x7c4], R9 ;  /* 0x0007c40901007387 */ /* 0x0003e80000100800 */
[----:B------:R2:W-:Y:S01]  /*8a80*/  STL [R1+0x7c0], R8 ;  /* 0x0007c00801007387 */ /* 0x0005e20000100800 */
[----:B0-----:R-:W-:-:S03]  /*8a90*/  IMAD.MOV.U32 R13, RZ, RZ, R5 ;  /* 0x000000ffff0d7224 */ /* 0x001fc600078e0005 */
[----:B------:R-:W-:Y:S01]  /*8aa0*/  STL.64 [R1+0x78], R6 ;  /* 0x0000780601007387 */ /* 0x000fe20000100a00 */
[----:B---3--:R-:W-:Y:S11]  /*8ab0*/  HMMA.16816.F32 R16, R24, R14, R16 ;  /* 0x0000000e1810723c */ /* 0x008ff60000001810 */
[----:B------:R-:W-:Y:S11]  /*8ac0*/  @!UPT UIADD3 URZ, URZ, URZ, URZ ;  /* 0x0000003f3f3ff290 */ /* 0x000ff6000fffe03f */
[----:B------:R-:W-:Y:S02]  /*8ad0*/  @!UPT UIADD3 URZ, URZ, URZ, URZ ;  /* 0x0000003f3f3ff290 */ /* 0x000fe4000fffe03f */
[----:B------:R-:W-:Y:S02]  /*8ae0*/  IMAD.MOV.U32 R5, RZ, RZ, R18 ;  /* 0x000000ffff057224 */ /* 0x000fe400078e0012 */
[----:B------:R-:W-:Y:S02]  /*8af0*/  IMAD.MOV.U32 R11, RZ, RZ, R19 ;  /* 0x000000ffff0b7224 */ /* 0x000fe400078e0013 */
[----:B------:R-:W3:Y:S01]  /*8b00*/  LDL.LU.64 R18, [R1+0x860] ;  /* 0x0008600001127983 */ /* 0x000ee20000300a00 */
[----:B------:R-:W-:Y:S02]  /*8b10*/  IMAD.MOV.U32 R21, RZ, RZ, R28 ;  /* 0x000000ffff157224 */ /* 0x000fe400078e001c */
[----:B------:R-:W-:Y:S02]  /*8b20*/  IMAD.MOV.U32 R23, RZ, RZ, R3 ;  /* 0x000000ffff177224 */ /* 0x000fe400078e0003 */
[----:B------:R-:W-:Y:S02]  /*8b30*/  IMAD.MOV.U32 R12, RZ, RZ, R4 ;  /* 0x000000ffff0c7224 */ /* 0x000fe400078e0004 */
[----:B------:R-:W-:-:S02]  /*8b40*/  IMAD.MOV.U32 R10, RZ, RZ, R16 ;  /* 0x000000ffff0a7224 */ /* 0x000fc400078e0010 */
[----:B------:R-:W-:Y:S01]  /*8b50*/  IMAD.MOV.U32 R4, RZ, RZ, R17 ;  /* 0x000000ffff047224 */ /* 0x000fe200078e0011 */
[----:B---3--:R-:W-:Y:S01]  /*8b60*/  HMMA.16816.F32 R24, R24, R18, R20 ;  /* 0x000000121818723c */ /* 0x008fe20000001814 */
[----:B------:R-:W3:Y:S04]  /*8b70*/  LDL.LU.64 R22, [R1+0x858] ;  /* 0x0008580001167983 */ /* 0x000ee80000300a00 */
[----:B------:R-:W3:Y:S11]  /*8b80*/  LDL.LU.64 R20, [R1+0x850] ;  /* 0x0008500001147983 */ /* 0x000ef60000300a00 */
[----:B------:R-:W-:Y:S08]  /*8b90*/  @!UPT UIADD3 URZ, URZ, URZ, URZ ;  /* 0x0000003f3f3ff290 */ /* 0x000ff0000fffe03f */
[----:B------:R-:W-:Y:S01]  /*8ba0*/  IMAD.MOV.U32 R17, RZ, RZ, R26 ;  /* 0x000000ffff117224 */ /* 0x000fe200078e001a */
[----:B-1----:R-:W-:Y:S01]  /*8bb0*/  MOV R9, R24 ;  /* 0x0000001800097202 */ /* 0x002fe20000000f00 */
[----:B------:R-:W-:Y:S02]  /*8bc0*/  IMAD.MOV.U32 R16, RZ, RZ, R27 ;  /* 0x000000ffff107224 */ /* 0x000fe400078e001b */
[----:B--2---:R-:W-:Y:S01]  /*8bd0*/  IMAD.MOV.U32 R8, RZ, RZ, R25 ;  /* 0x000000ffff087224 */ /* 0x004fe200078e0019 */
[----:B------:R-:W3:Y:S04]  /*8be0*/  LDL.LU.64 R26, [R1+0x848] ;  /* 0x00084800011a7983 */ /* 0x000ee80000300a00 */
[----:B------:R-:W3:Y:S02]  /*8bf0*/  LDL.LU.64 R24, [R1+0x840] ;  /* 0x0008400001187983 */ /* 0x000ee40000300a00 */
[C---:B---3--:R-:W-:Y:S11]  /*8c00*/  HMMA.16816.F32 R20, R24.reuse, R14, R20 ;  /* 0x0000000e1814723c */ /* 0x048ff60000001814 */
[----:B------:R-:W-:Y:S11]  /*8c10*/  @!UPT UIADD3 URZ, URZ, URZ, URZ ;  /* 0x0000003f3f3ff290 */ /* 0x000ff6000fffe03f */
[----:B------:R-:W-:Y:S01]  /*8c20*/  @!UPT UIADD3 URZ, URZ, URZ, URZ ;  /* 0x0000003f3f3ff290 */ /* 0x000fe2000fffe03f */
[----:B------:R-:W-:Y:S04]  /*8c30*/  STL.64 [R1+0xb0], R20 ;  /* 0x0000b01401007387 */ /* 0x000fe80000100a00 */
[----:B------:R0:W-:Y:S04]  /*8c40*/  STL.64 [R1+0xb8], R22 ;  /* 0x0000b81601007387 */ /* 0x0001e80000100a00 */
[----:B0-----:R-:W2:Y:S04]  /*8c50*/  LDL.LU.64 R22, [R1+0x838] ;  /* 0x0008380001167983 */ /* 0x001ea80000300a00 */
[----:B------:R-:W2:Y:S02]  /*8c60*/  LDL.LU.64 R20, [R1+0x830] ;  /* 0x0008300001147983 */ /* 0x000ea40000300a00 */
[----:B--2---:R-:W-:Y:S02]  /*8c70*/  HMMA.16816.F32 R24, R24, R18, R20 ;  /* 0x000000121818723c */ /* 0x004fe40000001814 */
[----:B------:R-:W2:Y:S04]  /*8c80*/  LDL.LU.64 R22, [R1+0x828] ;  /* 0x0008280001167983 */ /* 0x000ea80000300a00 */
[----:B------:R-:W2:Y:S11]  /*8c90*/  LDL.LU.64 R20, [R1+0x820] ;  /* 0x0008200001147983 */ /* 0x000eb60000300a00 */
[----:B------:R-:W-:Y:S06]  /*8ca0*/  @!UPT UIADD3 URZ, URZ, URZ, URZ ;  /* 0x0000003f3f3ff290 */ /* 0x000fec000fffe03f */
[----:B------:R-:W-:Y:S04]  /*8cb0*/  STL.64 [R1+0x40], R24 ;  /* 0x0000401801007387 */ /* 0x000fe80000100a00 */
[----:B------:R0:W-:Y:S04]  /*8cc0*/  STL.64 [R1+0x48], R26 ;  /* 0x0000481a01007387 */ /* 0x0001e80000100a00 */
[----:B0-----:R-:W2:Y:S04]  /*8cd0*/  LDL.LU.64 R26, [R1+0x818] ;  /* 0x00081800011a7983 */ /* 0x001ea80000300a00 */
[----:B------:R-:W2:Y:S02]  /*8ce0*/  LDL.LU.64 R24, [R1+0x810] ;  /* 0x0008100001187983 */ /* 0x000ea40000300a00 */
[C---:B--2---:R-:W-:Y:S11]  /*8cf0*/  HMMA.16816.F32 R20, R24.reuse, R14, R20 ;  /* 0x0000000e1814723c */ /* 0x044ff60000001814 */
        /* <DEDUP_REMOVED lines=8> */
[----:B------:R-:W3:Y:S11]  /*8d80*/  LDL.LU.64 R20, [R1+0x7f0] ;  /* 0x0007f00001147983 */ /* 0x000ef60000300a00 */
[----:B------:R-:W-:Y:S06]  /*8d90*/  @!UPT UIADD3 URZ, URZ, URZ, URZ ;  /* 0x0000003f3f3ff290 */ /* 0x000fec000fffe03f */
[----:B------:R-:W-:Y:S04]  /*8da0*/  STL.64 [R1+0x20], R24 ;  /* 0x0000201801007387 */ /* 0x000fe80000100a00 */
[----:B------:R0:W-:Y:S04]  /*8db0*/  STL.64 [R1+0x28], R26 ;  /* 0x0000281a01007387 */ /* 0x0001e80000100a00 */
[----:B0-----:R-:W3:Y:S04]  /*8dc0*/  LDL.LU.64 R26, [R1+0x7e8] ;  /* 0x0007e800011a7983 */ /* 0x001ee80000300a00 */
[----:B------:R-:W3:Y:S01]  /*8dd0*/  LDL.LU.64 R24, [R1+0x7e0] ;  /* 0x0007e00001187983 */ /* 0x000ee20000300a00 */
[----:B--2---:R-:W-:-:S02]  /*8de0*/  IMAD.MOV.U32 R7, RZ, RZ, R22 ;  /* 0x000000ffff077224 */ /* 0x004fc400078e0016 */
[----:B------:R-:W-:Y:S01]  /*8df0*/  IMAD.MOV.U32 R6, RZ, RZ, R23 ;  /* 0x000000ffff067224 */ /* 0x000fe200078e0017 */
[----:B---3--:R-:W-:Y:S01]  /*8e00*/  HMMA.16816.F32 R24, R20, R14, R24 ;  /* 0x0000000e1418723c */ /* 0x008fe20000001818 */
[----:B------:R-:W2:Y:S06]  /*8e10*/  LDL.LU.64 R22, [R1+0x7d8] ;  /* 0x0007d80001167983 */ /* 0x000eac0000300a00 */
[----:B------:R-:W-:Y:S02]  /*8e20*/  IMAD.MOV.U32 R15, RZ, RZ, R20 ;  /* 0x000000ffff0f7224 */ /* 0x000fe400078e0014 */
[----:B------:R-:W-:-:S02]  /*8e30*/  IMAD.MOV.U32 R14, RZ, RZ, R21 ;  /* 0x000000ffff0e7224 */ /* 0x000fc400078e0015 */
[----:B------:R-:W2:Y:S11]  /*8e40*/  LDL.LU.64 R20, [R1+0x7d0] ;  /* 0x0007d00001147983 */ /* 0x000eb60000300a00 */
[----:B------:R-:W-:Y:S02]  /*8e50*/  @!UPT UIADD3 URZ, URZ, URZ, URZ ;  /* 0x0000003f3f3ff290 */ /* 0x000fe4000fffe03f */
[----:B------:R-:W-:Y:S01]  /*8e60*/  MOV R28, R24 ;  /* 0x00000018001c7202 */ /* 0x000fe20000000f00 */
[----:B------:R-:W-:Y:S02]  /*8e70*/  IMAD.MOV.U32 R3, RZ, RZ, R25 ;  /* 0x000000ffff037224 */ /* 0x000fe400078e0019 */
[----:B------:R-:W-:Y:S02]  /*8e80*/  IMAD.MOV.U32 R2, RZ, RZ, R26 ;  /* 0x000000ffff027224 */ /* 0x000fe400078e001a */
[----:B------:R-:W-:Y:S02]  /*8e90*/  IMAD.MOV.U32 R0, RZ, RZ, R27 ;  /* 0x000000ffff007224 */ /* 0x000fe400078e001b */
[----:B------:R-:W-:Y:S02]  /*8ea0*/  IMAD.MOV.U32 R24, RZ, RZ, R15 ;  /* 0x000000ffff187224 */ /* 0x000fe400078e000f */
[----:B------:R-:W-:Y:S02]  /*8eb0*/  IMAD.MOV.U32 R25, RZ, RZ, R14 ;  /* 0x000000ffff197224 */ /* 0x000fe400078e000e */
[----:B------:R-:W-:-:S02]  /*8ec0*/  IMAD.MOV.U32 R26, RZ, RZ, R7 ;  /* 0x000000ffff1a7224 */ /* 0x000fc400078e0007 */
[----:B------:R-:W-:Y:S01]  /*8ed0*/  IMAD.MOV.U32 R27, RZ, RZ, R6 ;  /* 0x000000ffff1b7224 */ /* 0x000fe200078e0006 */
[----:B------:R-:W-:Y:S04]  /*8ee0*/  STL [R1+0x7a4], R0 ;  /* 0x0007a40001007387 */ /* 0x000fe80000100800 */
[----:B------:R-:W-:Y:S04]  /*8ef0*/  STL [R1+0x7a0], R2 ;  /* 0x0007a00201007387 */ /* 0x000fe80000100800 */
[----:B------:R-:W-:Y:S04]  /*8f00*/  STL [R1+0x79c], R3 ;  /* 0x00079c0301007387 */ /* 0x000fe80000100800 */
[----:B------:R-:W-:Y:S01]  /*8f10*/  STL [R1+0x798], R28 ;  /* 0x0007981c01007387 */ /* 0x000fe20000100800 */
[----:B--2---:R-:W-:Y:S03]  /*8f20*/  HMMA.16816.F32 R20, R24, R18, R20 ;  /* 0x000000121814723c */ /* 0x004fe60000001814 */
[----:B------:R-:W0:Y:S11]  /*8f30*/  LDSM.16.MT88.4 R24, [R29+0xc000] ;  /* 0x00c000001d18783b */ /* 0x000e360000004200 */
[----:B------:R-:W-:Y:S09]  /*8f40*/  @!UPT UIADD3 URZ, URZ, URZ, URZ ;  /* 0x0000003f3f3ff290 */ /* 0x000ff2000fffe03f */
[----:B------:R-:W-:Y:S04]  /*8f50*/  STL.64 [R1], R20 ;  /* 0x0000001401007387 */ /* 0x000fe80000100a00 */
[----:B0-----:R-:W-:Y:S04]  /*8f60*/  STL.64 [R1+0x728], R26 ;  /* 0x0007281a01007387 */ /* 0x001fe80000100a00 */
[----:B------:R0:W-:Y:S02]  /*8f70*/  STL.64 [R1+0x720], R24 ;  /* 0x0007201801007387 */ /* 0x0001e40000100a00 */
[----:B0-----:R-:W-:-:S02]  /*8f80*/  IMAD.MOV.U32 R24, RZ, RZ, R12 ;  /* 0x000000ffff187224 */ /* 0x001fc400078e000c */
[----:B------:R-:W2:Y:S01]  /*8f90*/  LDL.LU R12, [R1+0x7cc] ;  /* 0x0007cc00010c7983 */ /* 0x000ea20000300800 */
[----:B------:R-:W-:-:S03]  /*8fa0*/  IMAD.MOV.U32 R25, RZ, RZ, R13 ;  /* 0x000000ffff197224 */ /* 0x000fc600078e000d */
[----:B------:R-:W3:Y:S04]  /*8fb0*/  LDL.LU R13, [R1+0x7c8] ;  /* 0x0007c800010d7983 */ /* 0x000ee80000300800 */
[----:B------:R-:W4:Y:S04]  /*8fc0*/  LDL.LU R26, [R1+0x78] ;  /* 0x00007800011a7983 */ /* 0x000f280000300800 */
[----:B------:R-:W4:Y:S01]  /*8fd0*/  LDL.LU R27, [R1+0x7c] ;  /* 0x00007c00011b7983 */ /* 0x000f220000300800 */
[----:B------:R-:W-:Y:S01]  /*8fe0*/  MOV R6, R22 ;  /* 0x0000001600067202 */ /* 0x000fe20000000f00 */
[----:B------:R-:W-:-:S02]  /*8ff0*/  IMAD.MOV.U32 R7, RZ, RZ, R23 ;  /* 0x000000ffff077224 */ /* 0x000fc400078e0017 */
[----:B------:R-:W-:Y:S04]  /*9000*/  LDSM.16.MT88.4 R20, [R29+0xc300] ;  /* 0x00c300001d14783b */ /* 0x000fe80000004200 */
[----:B----4-:R3:W-:Y:S02]  /*9010*/  STL.64 [R1+0x758], R26 ;  /* 0x0007581a01007387 */ /* 0x0107e40000100a00 */
[----:B---3--:R-:W-:Y:S02]  /*9020*/  IMAD.MOV.U32 R26, RZ, RZ, R13 ;  /* 0x000000ffff1a7224 */ /* 0x008fe400078e000d */
[----:B--2---:R-:W-:Y:S02]  /*9030*/  IMAD.MOV.U32 R27, RZ, RZ, R12 ;  /* 0x000000ffff1b7224 */ /* 0x004fe400078e000c */
[----:B------:R-:W0:Y:S04]  /*9040*/  LDSM.16.MT88.4 R12, [R29+0xc100] ;  /* 0x00c100001d0c783b */ /* 0x000e280000004200 */
[----:B------:R1:W-:Y:S04]  /*9050*/  STL.64 [R1+0x750], R24 ;  /* 0x0007501801007387 */ /* 0x0003e80000100a00 */
[----:B-1----:R-:W2:Y:S04]  /*9060*/  LDL.LU R24, [R1+0x50] ;  /* 0x0000500001187983 */ /* 0x002ea80000300800 */
[----:B------:R-:W2:Y:S04]  /*9070*/  LDL.LU R25, [R1+0x54] ;  /* 0x0000540001197983 */ /* 0x000ea80000300800 */
[----:B0-----:R0:W-:Y:S02]  /*9080*/  STL.64 [R1+0x708], R14 ;  /* 0x0007080e01007387 */ /* 0x0011e40000100a00 */
[----:B0-----:R-:W-:Y:S01]  /*9090*/  MOV R14, R17 ;  /* 0x00000011000e7202 */ /* 0x001fe20000000f00 */
[----:B------:R-:W-:-:S02]  /*90a0*/  IMAD.MOV.U32 R15, RZ, RZ, R16 ;  /* 0x000000ffff0f7224 */ /* 0x000fc400078e0010 */
[----:B------:R-:W0:Y:S04]  /*90b0*/  LDSM.16.MT88.4 R16, [R29+0xc200] ;  /* 0x00c200001d10783b */ /* 0x000e280000004200 */
[----:B------:R1:W-:Y:S02]  /*90c0*/  STL.64 [R1+0x700], R12 ;  /* 0x0007000c01007387 */ /* 0x0003e40000100a00 */
[----:B-1----:R-:W-:Y:S02]  /*90d0*/  IMAD.MOV.U32 R12, RZ, RZ, R9 ;  /* 0x000000ffff0c7224 */ /* 0x002fe400078e0009 */
[----:B------:R-:W3:Y:S01]  /*90e0*/  LDL.LU R9, [R1+0x7c4] ;  /* 0x0007c40001097983 */ /* 0x000ee20000300800 */
[----:B------:R-:W-:-:S03]  /*90f0*/  IMAD.MOV.U32 R13, RZ, RZ, R8 ;  /* 0x000000ffff0d7224 */ /* 0x000fc600078e0008 */
[----:B------:R-:W4:Y:S04]  /*9100*/  LDL.LU R8, [R1+0x7c0] ;  /* 0x0007c00001087983 */ /* 0x000f280000300800 */
[----:B0-----:R-:W-:Y:S04]  /*9110*/  STL.64 [R1+0x6d8], R18 ;  /* 0x0006d81201007387 */ /* 0x001fe80000100a00 */
[----:B------:R-:W-:Y:S04]  /*9120*/  STL.64 [R1+0x6d0], R16 ;  /* 0x0006d01001007387 */ /* 0x000fe80000100a00 */
[----:B------:R-:W-:Y:S04]  /*9130*/  STL.64 [R1+0x6b8], R22 ;  /* 0x0006b81601007387 */ /* 0x000fe80000100a00 */
[----:B------:R0:W-:Y:S04]  /*9140*/  STL.64 [R1+0x6b0], R20 ;  /* 0x0006b01401007387 */ /* 0x0001e80000100a00 */
[----:B0-----:R-:W2:Y:S04]  /*9150*/  LDL.LU R20, [R1+0x10] ;  /* 0x0000100001147983 */ /* 0x001ea80000300800 */
[----:B------:R-:W2:Y:S01]  /*9160*/  LDL.LU R21, [R1+0x14] ;  /* 0x0000140001157983 */ /* 0x000ea20000300800 */
[----:B---3--:R-:W-:-:S02]  /*9170*/  IMAD.MOV.U32 R23, RZ, RZ, R9 ;  /* 0x000000ffff177224 */ /* 0x008fc400078e0009 */
[----:B----4-:R-:W-:Y:S02]  /*9180*/  IMAD.MOV.U32 R22, RZ, RZ, R8 ;  /* 0x000000ffff167224 */ /* 0x010fe400078e0008 */
[----:B------:R-:W3:Y:S04]  /*9190*/  LDL.LU R8, [R1+0x7bc] ;  /* 0x0007bc0001087983 */ /* 0x000ee80000300800 */
[----:B------:R-:W3:Y:S04]  /*91a0*/  LDL.LU R9, [R1+0x7b8] ;  /* 0x0007b80001097983 */ /* 0x000ee80000300800 */
[----:B------:R0:W-:Y:S02]  /*91b0*/  STL.64 [R1+0x778], R22 ;  /* 0x0007781601007387 */ /* 0x0001e40000100a00 */
[----:B0-----:R-:W-:-:S02]  /*91c0*/  IMAD.MOV.U32 R22, RZ, RZ, R5 ;  /* 0x000000ffff167224 */ /* 0x001fc400078e0005 */
[----:B------:R-:W-:Y:S01]  /*91d0*/  IMAD.MOV.U32 R23, RZ, RZ, R11 ;  /* 0x000000ffff177224 */ /* 0x000fe200078e000b */
[----:B--2---:R0:W-:Y:S02]  /*91e0*/  STL.64 [R1+0x770], R20 ;  /* 0x0007701401007387 */ /* 0x0041e40000100a00 */
[----:B0-----:R-:W-:Y:S02]  /*91f0*/  IMAD.MOV.U32 R20, RZ, RZ, R10 ;  /* 0x000000ffff147224 */ /* 0x001fe400078e000a */
[----:B------:R-:W2:Y:S01]  /*9200*/  LDL.LU R10, [R1+0x7b4] ;  /* 0x0007b400010a7983 */ /* 0x000ea20000300800 */
[----:B------:R-:W-:-:S03]  /*9210*/  IMAD.MOV.U32 R21, RZ, RZ, R4 ;  /* 0x000000ffff157224 */ /* 0x000fc600078e0004 */
[----:B------:R-:W4:Y:S04]  /*9220*/  LDL.LU R4, [R1+0x7b0] ;  /* 0x0007b00001047983 */ /* 0x000f280000300800 */
[----:B------:R-:W4:Y:S04]  /*9230*/  LDL.LU R5, [R1+0x7ac] ;  /* 0x0007ac0001057983 */ /* 0x000f280000300800 */
[----:B------:R-:W2:Y:S04]  /*9240*/  LDL.LU R11, [R1+0x7a8] ;  /* 0x0007a800010b7983 */ /* 0x000ea80000300800 */
[----:B------:R-:W2:Y:S04]  /*9250*/  LDL.LU R16, [R1+0x30] ;  /* 0x0000300001107983 */ /* 0x000ea80000300800 */
[----:B------:R-:W2:Y:S04]  /*9260*/  LDL.LU R17, [R1+0x34] ;  /* 0x0000340001117983 */ /* 0x000ea80000300800 */
[----:B------:R-:W2:Y:S04]  /*9270*/  LDL.LU R18, [R1+0x38] ;  /* 0x0000380001127983 */ /* 0x000ea80000300800 */
[----:B------:R-:W2:Y:S01]  /*9280*/  LDL.LU R19, [R1+0x3c] ;  /* 0x00003c0001137983 */ /* 0x000ea20000300800 */
[C---:B---3--:R-:W-:Y:S08]  /*9290*/  HMMA.16816.F32 R12, R24.reuse, R8, R12 ;  /* 0x00000008180c723c */ /* 0x048ff0000000180c */
[----:B----4-:R-:W-:Y:S01]  /*92a0*/  HMMA.16816.F32 R20, R24, R4, R20 ;  /* 0x000000041814723c */ /* 0x010fe20000001814 */
[----:B--2---:R-:W-:Y:S04]  /*92b0*/  STL.64 [R1+0x788], R10 ;  /* 0x0007880a01007387 */ /* 0x004fe80000100a00 */
[----:B------:R0:W-:Y:S04]  /*92c0*/  STL.64 [R1+0x780], R8 ;  /* 0x0007800801007387 */ /* 0x0001e80000100a00 */
[----:B0-----:R-:W2:Y:S04]  /*92d0*/  LDL.LU R8, [R1+0xb0] ;  /* 0x0000b00001087983 */ /* 0x001ea80000300800 */
[----:B------:R-:W2:Y:S11]  /*92e0*/  LDL.LU R9, [R1+0xb4] ;  /* 0x0000b40001097983 */ /* 0x000eb60000300800 */
[----:B------:R-:W-:Y:S01]  /*92f0*/  MOV R0, R20 ;  /* 0x0000001400007202 */ /* 0x000fe20000000f00 */
[----:B------:R-:W-:Y:S01]  /*9300*/  IMAD.MOV.U32 R2, RZ, RZ, R21 ;  /* 0x000000ffff027224 */ /* 0x000fe200078e0015 */
[----:B------:R-:W2:Y:S01]  /*9310*/  LDL.LU R10, [R1+0xb8] ;  /* 0x0000b800010a7983 */ /* 0x000ea20000300800 */
[----:B------:R-:W-:-:S03]  /*9320*/  IMAD.MOV.U32 R3, RZ, RZ, R22 ;  /* 0x000000ffff037224 */ /* 0x000fc600078e0016 */
[----:B------:R-:W2:Y:S01]  /*9330*/  LDL.LU R11, [R1+0xbc] ;  /* 0x0000bc00010b7983 */ /* 0x000ea20000300800 */
[----:B------:R-:W-:-:S03]  /*9340*/  IMAD.MOV.U32 R28, RZ, RZ, R23 ;  /* 0x000000ffff1c7224 */ /* 0x000fc600078e0017 */
[----:B------:R-:W3:Y:S04]  /*9350*/  LDL.LU R20, [R1+0x40] ;  /* 0x0000400001147983 */ /* 0x000ee80000300800 */
[----:B------:R-:W3:Y:S04]  /*9360*/  LDL.LU R21, [R1+0x44] ;  /* 0x0000440001157983 */ /* 0x000ee80000300800 */
[----:B------:R-:W3:Y:S04]  /*9370*/  LDL.LU R22, [R1+0x48] ;  /* 0x0000480001167983 */ /* 0x000ee80000300800 */
[----:B------:R-:W3:Y:S04]  /*9380*/  LDL.LU R23, [R1+0x4c] ;  /* 0x00004c0001177983 */ /* 0x000ee80000300800 */
[----:B------:R-:W4:Y:S04]  /*9390*/  LDL.LU R24, [R1+0x20] ;  /* 0x0000200001187983 */ /* 0x000f280000300800 */
[----:B------:R-:W4:Y:S04]  /*93a0*/  LDL.LU R25, [R1+0x24] ;  /* 0x0000240001197983 */ /* 0x000f280000300800 */
[----:B------:R-:W2:Y:S04]  /*93b0*/  LDL.LU R26, [R1+0x28] ;  /* 0x00002800011a7983 */ /* 0x000ea80000300800 */
[----:B------:R-:W2:Y:S04]  /*93c0*/  LDL.LU R27, [R1+0x2c] ;  /* 0x00002c00011b7983 */ /* 0x000ea80000300800 */
[----:B--2---:R-:W-:Y:S04]  /*93d0*/  STL.64 [R1+0x768], R26 ;  /* 0x0007681a01007387 */ /* 0x004fe80000100a00 */
[----:B----4-:R0:W-:Y:S04]  /*93e0*/  STL.64 [R1+0x760], R24 ;  /* 0x0007601801007387 */ /* 0x0101e80000100a00 */
[----:B0-----:R-:W2:Y:S04]  /*93f0*/  LDL.LU R24, [R1+0xa0] ;  /* 0x0000a00001187983 */ /* 0x001ea80000300800 */
[----:B------:R-:W2:Y:S04]  /*9400*/  LDL.LU R25, [R1+0xa4] ;  /* 0x0000a40001197983 */ /* 0x000ea80000300800 */
[----:B------:R-:W2:Y:S04]  /*9410*/  LDL.LU R26, [R1+0xa8] ;  /* 0x0000a800011a7983 */ /* 0x000ea80000300800 */
[----:B------:R-:W2:Y:S04]  /*9420*/  LDL.LU R27, [R1+0xac] ;  /* 0x0000ac00011b7983 */ /* 0x000ea80000300800 */
[----:B------:R0:W-:Y:S04]  /*9430*/  STL.64 [R1+0x718], R14 ;  /* 0x0007180e01007387 */ /* 0x0001e80000100a00 */
[----:B------:R1:W-:Y:S01]  /*9440*/  STL.64 [R1+0x710], R12 ;  /* 0x0007100c01007387 */ /* 0x0003e20000100a00 */
[----:B0-----:R-:W-:-:S02]  /*9450*/  IMAD.MOV.U32 R14, RZ, RZ, R3 ;  /* 0x000000ffff0e7224 */ /* 0x001fc400078e0003 */
[----:B------:R-:W-:Y:S02]  /*9460*/  IMAD.MOV.U32 R15, RZ, RZ, R28 ;  /* 0x000000ffff0f7224 */ /* 0x000fe400078e001c */
[----:B-1----:R-:W-:Y:S02]  /*9470*/  IMAD.MOV.U32 R12, RZ, RZ, R0 ;  /* 0x000000ffff0c7224 */ /* 0x002fe400078e0000 */
[----:B------:R-:W4:Y:S01]  /*9480*/  LDL.LU R0, [R1+0x7a4] ;  /* 0x0007a40001007983 */ /* 0x000f220000300800 */
[----:B------:R-:W-:-:S03]  /*9490*/  IMAD.MOV.U32 R13, RZ, RZ, R2 ;  /* 0x000000ffff0d7224 */ /* 0x000fc600078e0002 */
[----:B------:R-:W2:Y:S04]  /*94a0*/  LDL.LU R2, [R1+0x7a0] ;  /* 0x0007a00001027983 */ /* 0x000ea80000300800 */
[----:B------:R-:W3:Y:S04]  /*94b0*/  LDL.LU R3, [R1+0x79c] ;  /* 0x00079c0001037983 */ /* 0x000ee80000300800 */
[----:B------:R-:W3:Y:S04]  /*94c0*/  LDL.LU R28, [R1+0x798] ;  /* 0x00079800011c7983 */ /* 0x000ee80000300800 */
[----:B------:R-:W-:Y:S04]  /*94d0*/  STL.64 [R1+0x738], R14 ;  /* 0x0007380e01007387 */ /* 0x000fe80000100a00 */
[----:B------:R0:W-:Y:S04]  /*94e0*/  STL.64 [R1+0x730], R12 ;  /* 0x0007300c01007387 */ /* 0x0001e80000100a00 */
[----:B0-----:R-:W3:Y:S04]  /*94f0*/  LDL.LU R12, [R1] ;  /* 0x00000000010c7983 */ /* 0x001ee80000300800 */
[----:B------:R-:W3:Y:S01]  /*9500*/  LDL.LU R13, [R1+0x4] ;  /* 0x00000400010d7983 */ /* 0x000ee20000300800 */
[----:B------:R-:W-:Y:S01]  /*9510*/  HMMA.16816.F32 R8, R16, R4, R8 ;  /* 0x000000041008723c */ /* 0x000fe20000001808 */
[----:B------:R-:W-:Y:S01]  /*9520*/  MOV R14, R6 ;  /* 0x00000006000e7202 */ /* 0x000fe20000000f00 */
[----:B------:R-:W-:Y:S01]  /*9530*/  IMAD.MOV.U32 R15, RZ, RZ, R7 ;  /* 0x000000ffff0f7224 */ /* 0x000fe200078e0007 */
[----:B------:R-:W3:Y:S04]  /*9540*/  LDL.LU R6, [R1+0x794] ;  /* 0x0007940001067983 */ /* 0x000ee80000300800 */
[----:B------:R-:W3:Y:S04]  /*9550*/  LDL.LU R7, [R1+0x790] ;  /* 0x0007900001077983 */ /* 0x000ee80000300800 */
[----:B------:R4:W-:Y:S02]  /*9560*/  STL.64 [R1+0x748], R14 ;  /* 0x0007480e01007387 */ /* 0x0009e40000100a00 */
[----:B----4-:R-:W-:-:S11]  /*9570*/  IMAD.MOV.U32 R15, RZ, RZ, R0 ;  /* 0x000000ffff0f7224 */ /* 0x010fd600078e0000 */
[----:B------:R-:W-:Y:S02]  /*9580*/  IMAD.MOV.U32 R0, RZ, RZ, R11 ;  /* 0x000000ffff007224 */ /* 0x000fe400078e000b */
[----:B--2---:R-:W-:Y:S01]  /*9590*/  IMAD.MOV.U32 R14, RZ, RZ, R2 ;  /* 0x000000ffff0e7224 */ /* 0x004fe200078e0002 */
[----:B------:R-:W-:Y:S01]  /*95a0*/  MOV R2, R10 ;  /* 0x0000000a00027202 */ /* 0x000fe20000000f00 */
[----:B---3--:R0:W-:Y:S04]  /*95b0*/  STL.64 [R1+0x740], R12 ;  /* 0x0007400c01007387 */ /* 0x0081e80000100a00 */
[----:B------:R-:W2:Y:S01]  /*95c0*/  LDL.LU.64 R10, [R1+0x788] ;  /* 0x00078800010a7983 */ /* 0x000ea20000300a00 */
[----:B0-----:R-:W-:Y:S02]  /*95d0*/  IMAD.MOV.U32 R12, RZ, RZ, R28 ;  /* 0x000000ffff0c7224 */ /* 0x001fe400078e001c */
[----:B------:R-:W-:-:S02]  /*95e0*/  IMAD.MOV.U32 R13, RZ, RZ, R3 ;  /* 0x000000ffff0d7224 */ /* 0x000fc400078e0003 */
[----:B------:R-:W-:Y:S02]  /*95f0*/  IMAD.MOV.U32 R28, RZ, RZ, R8 ;  /* 0x000000ffff1c7224 */ /* 0x000fe400078e0008 */
[----:B------:R-:W-:Y:S02]  /*9600*/  IMAD.MOV.U32 R3, RZ, RZ, R9 ;  /* 0x000000ffff037224 */ /* 0x000fe400078e0009 */
[----:B------:R-:W3:Y:S02]  /*9610*/  LDL.LU.64 R8, [R1+0x780] ;  /* 0x0007800001087983 */ /* 0x000ee40000300a00 */
[----:B---3--:R-:W-:Y:S02]  /*9620*/  HMMA.16816.F32 R16, R16, R8, R20 ;  /* 0x000000081010723c */ /* 0x008fe40000001814 */
[----:B------:R-:W3:Y:S04]  /*9630*/  LDL.LU.64 R22, [R1+0x778] ;  /* 0x0007780001167983 */ /* 0x000ee80000300a00 */
[----:B------:R-:W3:Y:S11]  /*9640*/  LDL.LU.64 R20, [R1+0x770] ;  /* 0x0007700001147983 */ /* 0x000ef60000300a00 */
[----:B------:R-:W-:Y:S06]  /*9650*/  @!UPT UIADD3 URZ, URZ, URZ, URZ ;  /* 0x0000003f3f3ff290 */ /* 0x000fec000fffe03f */
[----:B------:R0:W-:Y:S04]  /*9660*/  STL.64 [R1+0x6e8], R18 ;  /* 0x0006e81201007387 */ /* 0x0001e80000100a00 */
[----:B------:R1:W-:Y:S01]  /*9670*/  STL.64 [R1+0x6e0], R16 ;  /* 0x0006e01001007387 */ /* 0x0003e20000100a00 */
[----:B0-----:R-:W-:Y:S02]  /*9680*/  IMAD.MOV.U32 R18, RZ, RZ, R2 ;  /* 0x000000ffff127224 */ /* 0x001fe400078e0002 */
[----:B------:R-:W-:Y:S02]  /*9690*/  IMAD.MOV.U32 R19, RZ, RZ, R0 ;  /* 0x000000ffff137224 */ /* 0x000fe400078e0000 */
[----:B-1----:R-:W-:Y:S02]  /*96a0*/  IMAD.MOV.U32 R16, RZ, RZ, R28 ;  /* 0x000000ffff107224 */ /* 0x002fe400078e001c */
[----:B------:R-:W-:Y:S01]  /*96b0*/  IMAD.MOV.U32 R17, RZ, RZ, R3 ;  /* 0x000000ffff117224 */ /* 0x000fe200078e0003 */
[----:B---3--:R-:W-:Y:S11]  /*96c0*/  HMMA.16816.F32 R24, R20, R4, R24 ;  /* 0x000000041418723c */ /* 0x008ff60000001818 */
[----:B------:R-:W-:Y:S11]  /*96d0*/  @!UPT UIADD3 URZ, URZ, URZ, URZ ;  /* 0x0000003f3f3ff290 */ /* 0x000ff6000fffe03f */
[----:B------:R-:W-:Y:S02]  /*96e0*/  @!UPT UIADD3 URZ, URZ, URZ, URZ ;  /* 0x0000003f3f3ff290 */ /* 0x000fe4000fffe03f */
[----:B------:R-:W-:Y:S01]  /*96f0*/  MOV R2, R26 ;  /* 0x0000001a00027202 */ /* 0x000fe20000000f00 */
[----:B------:R-:W-:Y:S02]  /*9700*/  IMAD.MOV.U32 R0, RZ, RZ, R27 ;  /* 0x000000ffff007224 */ /* 0x000fe400078e001b */
[----:B------:R-:W-:Y:S01]  /*9710*/  IMAD.MOV.U32 R28, RZ, RZ, R24 ;  /* 0x000000ffff1c7224 */ /* 0x000fe200078e0018 */
[----:B------:R-:W3:Y:S01]  /*9720*/  LDL.LU.64 R26, [R1+0x768] ;  /* 0x00076800011a7983 */ /* 0x000ee20000300a00 */
[----:B------:R-:W-:-:S03]  /*9730*/  IMAD.MOV.U32 R3, RZ, RZ, R25 ;  /* 0x000000ffff037224 */ /* 0x000fc600078e0019 */
        /* <DEDUP_REMOVED lines=8> */
[----:B-1----:R-:W-:Y:S01]  /*97c0*/  IMAD.MOV.U32 R20, RZ, RZ, R28 ;  /* 0x000000ffff147224 */ /* 0x002fe200078e001c */
        /* <DEDUP_REMOVED lines=8> */
[----:B------:R-:W3:Y:S01]  /*9850*/  LDL.LU.64 R12, [R1+0x740] ;  /* 0x00074000010c7983 */ /* 0x000ee20000300a00 */
[----:B------:R-:W-:Y:S02]  /*9860*/  IMAD.MOV.U32 R21, RZ, RZ, R3 ;  /* 0x000000ffff157224 */ /* 0x000fe400078e0003 */
[----:B------:R-:W-:Y:S01]  /*9870*/  IMAD.MOV.U32 R22, RZ, RZ, R2 ;  /* 0x000000ffff167224 */ /* 0x000fe200078e0002 */
[----:B---3--:R-:W-:Y:S01]  /*9880*/  HMMA.16816.F32 R24, R24, R8, R12 ;  /* 0x000000081818723c */ /* 0x008fe2000000180c */
[----:B------:R-:W3:Y:S04]  /*9890*/  LDL.LU.64 R14, [R1+0x738] ;  /* 0x00073800010e7983 */ /* 0x000ee80000300a00 */
[----:B------:R-:W3:Y:S11]  /*98a0*/  LDL.LU.64 R12, [R1+0x730] ;  /* 0x00073000010c7983 */ /* 0x000ef60000300a00 */
[----:B------:R-:W-:Y:S08]  /*98b0*/  @!UPT UIADD3 URZ, URZ, URZ, URZ ;  /* 0x0000003f3f3ff290 */ /* 0x000ff0000fffe03f */
[----:B------:R-:W-:Y:S02]  /*98c0*/  IMAD.MOV.U32 R9, RZ, RZ, R26 ;  /* 0x000000ffff097224 */ /* 0x000fe400078e001a */
[----:B------:R-:W-:Y:S02]  /*98d0*/  IMAD.MOV.U32 R8, RZ, RZ, R27 ;  /* 0x000000ffff087224 */ /* 0x000fe400078e001b */
[----:B------:R-:W-:Y:S01]  /*98e0*/  IMAD.MOV.U32 R2, RZ, RZ, R24 ;  /* 0x000000ffff027224 */ /* 0x000fe200078e0018 */
[----:B------:R-:W3:Y:S01]  /*98f0*/  LDL.LU.64 R26, [R1+0x728] ;  /* 0x00072800011a7983 */ /* 0x000ee20000300a00 */
[----:B------:R-:W-:-:S03]  /*9900*/  IMAD.MOV.U32 R3, RZ, RZ, R25 ;  /* 0x000000ffff037224 */ /* 0x000fc600078e0019 */
        /* <DEDUP_REMOVED lines=8> */
[----:B--2---:R-:W-:Y:S11]  /*9990*/  HMMA.16816.F32 R12, R24, R10, R12 ;  /* 0x0000000a180c723c */ /* 0x004ff6000000180c */
[----:B------:R-:W-:Y:S11]  /*99a0*/  @!UPT UIADD3 URZ, URZ, URZ, URZ ;  /* 0x0000003f3f3ff290 */ /* 0x000ff6000fffe03f */
[----:B------:R-:W-:Y:S01]  /*99b0*/  @!UPT UIADD3 URZ, URZ, URZ, URZ ;  /* 0x0000003f3f3ff290 */ /* 0x000fe2000fffe03f */
[----:B------:R-:W-:Y:S01]  /*99c0*/  STL.64 [R1+0xa0], R12 ;  /* 0x0000a00c01007387 */ /* 0x000fe20000100a00 */
[----:B------:R-:W-:Y:S02]  /*99d0*/  IMAD.MOV.U32 R25, RZ, RZ, R13 ;  /* 0x000000ffff197224 */ /* 0x000fe400078e000d */
[----:B------:R-:W-:Y:S01]  /*99e0*/  IMAD.MOV.U32 R24, RZ, RZ, R12 ;  /* 0x000000ffff187224 */ /* 0x000fe200078e000c */
[----:B------:R0:W-:Y:S04]  /*99f0*/  STL.64 [R1+0xa8], R14 ;  /* 0x0000a80e01007387 */ /* 0x0001e80000100a00 */
[----:B0-----:R-:W2:Y:S04]  /*9a00*/  LDL.LU.64 R14, [R1+0x708] ;  /* 0x00070800010e7983 */ /* 0x001ea80000300a00 */
[----:B------:R-:W2:Y:S04]  /*9a10*/  LDL.LU.64 R12, [R1+0x700] ;  /* 0x00070000010c7983 */ /* 0x000ea80000300a00 */
[----:B------:R-:W3:Y:S01]  /*9a20*/  LDL.LU R26, [R1+0x640] ;  /* 0x00064000011a7983 */ /* 0x000ee20000300800 */
[----:B------:R-:W-:Y:S01]  /*9a30*/  IMAD.MOV.U32 R27, RZ, RZ, R8 ;  /* 0x000000ffff1b7224 */ /* 0x000fe200078e0008 */
[----:B--2---:R-:W-:Y:S02]  /*9a40*/  HMMA.16816.F32 R16, R12, R6, R16 ;  /* 0x000000060c10723c */ /* 0x004fe40000001810 */
[----:B---3--:R0:W-:Y:S04]  /*9a50*/  STL [R1+0x698], R26 ;  /* 0x0006981a01007387 */ /* 0x0081e80000100800 */
[----:B------:R1:W-:Y:S01]  /*9a60*/  STL.64 [R1+0x690], R24 ;  /* 0x0006901801007387 */ /* 0x0003e20000100a00 */
[----:B0-----:R-:W-:Y:S01]  /*9a70*/  IMAD.MOV.U32 R26, RZ, RZ, R9 ;  /* 0x000000ffff1a7224 */ /* 0x001fe200078e0009 */
[----:B-1----:R-:W-:Y:S01]  /*9a80*/  MOV R24, R2 ;  /* 0x0000000200187202 */ /* 0x002fe20000000f00 */
[----:B------:R-:W-:Y:S01]  /*9a90*/  IMAD.MOV.U32 R25, RZ, RZ, R3 ;  /* 0x000000ffff197224 */ /* 0x000fe200078e0003 */
[----:B------:R-:W2:Y:S04]  /*9aa0*/  LDL.LU R2, [R1+0x6f8] ;  /* 0x0006f80001027983 */ /* 0x000ea80000300800 */
[----:B------:R-:W2:Y:S04]  /*9ab0*/  LDL.LU R3, [R1+0x6f4] ;  /* 0x0006f40001037983 */ /* 0x000ea80000300800 */
[----:B------:R-:W-:Y:S04]  /*9ac0*/  STL.64 [R1+0x6a8], R26 ;  /* 0x0006a81a01007387 */ /* 0x000fe80000100a00 */
[----:B------:R0:W-:Y:S02]  /*9ad0*/  STL.64 [R1+0x6a0], R24 ;  /* 0x0006a01801007387 */ /* 0x0001e40000100a00 */
[----:B------:R-:W-:-:S02]  /*9ae0*/  IMAD.MOV.U32 R8, RZ, RZ, R16 ;  /* 0x000000ffff087224 */ /* 0x000fc400078e0010 */
[----:B0-----:R-:W-:Y:S02]  /*9af0*/  IMAD.MOV.U32 R24, RZ, RZ, R0 ;  /* 0x000000ffff187224 */ /* 0x001fe400078e0000 */
[----:B------:R-:W3:Y:S04]  /*9b00*/  LDL.LU R0, [R1+0x6f0] ;  /* 0x0006f00001007983 */ /* 0x000ee80000300800 */
[----:B------:R-:W-:Y:S04]  /*9b10*/  STL.64 [R1+0x90], R16 ;  /* 0x0000901001007387 */ /* 0x000fe80000100a00 */
[----:B------:R0:W-:Y:S04]  /*9b20*/  STL.64 [R1+0x98], R18 ;  /* 0x0000981201007387 */ /* 0x0001e80000100a00 */
[----:B0-----:R-:W4:Y:S04]  /*9b30*/  LDL.LU.64 R18, [R1+0x6e8] ;  /* 0x0006e80001127983 */ /* 0x001f280000300a00 */
[----:B------:R-:W4:Y:S02]  /*9b40*/  LDL.LU.64 R16, [R1+0x6e0] ;  /* 0x0006e00001107983 */ /* 0x000f240000300a00 */
[----:B----4-:R-:W-:Y:S02]  /*9b50*/  HMMA.16816.F32 R12, R12, R10, R16 ;  /* 0x0000000a0c0c723c */ /* 0x010fe40000001810 */
[----:B------:R-:W4:Y:S04]  /*9b60*/  LDL.LU.64 R18, [R1+0x6d8] ;  /* 0x0006d80001127983 */ /* 0x000f280000300a00 */
[----:B------:R-:W4:Y:S11]  /*9b70*/  LDL.LU.64 R16, [R1+0x6d0] ;  /* 0x0006d00001107983 */ /* 0x000f360000300a00 */
[----:B------:R-:W-:Y:S06]  /*9b80*/  @!UPT UIADD3 URZ, URZ, URZ, URZ ;  /* 0x0000003f3f3ff290 */ /* 0x000fec000fffe03f */
[----:B------:R0:W-:Y:S01]  /*9b90*/  STL.64 [R1+0x80], R12 ;  /* 0x0000800c01007387 */ /* 0x0001e20000100a00 */
[----:B------:R-:W-:-:S03]  /*9ba0*/  IMAD.MOV.U32 R9, RZ, RZ, R12 ;  /* 0x000000ffff097224 */ /* 0x000fc600078e000c */
[----:B------:R-:W-:Y:S04]  /*9bb0*/  STL.64 [R1+0x88], R14 ;  /* 0x0000880e01007387 */ /* 0x000fe80000100a00 */
[----:B0-----:R-:W2:Y:S01]  /*9bc0*/  LDL.LU.64 R12, [R1+0xe0] ;  /* 0x0000e000010c7983 */ /* 0x001ea20000300a00 */
[C---:B----4-:R-:W-:Y:S11]  /*9bd0*/  HMMA.16816.F32 R20, R16.reuse, R6, R20 ;  /* 0x000000061014723c */ /* 0x050ff60000001814 */
[----:B------:R-:W-:Y:S11]  /*9be0*/  @!UPT UIADD3 URZ, URZ, URZ, URZ ;  /* 0x0000003f3f3ff290 */ /* 0x000ff6000fffe03f */
[----:B------:R-:W-:Y:S01]  /*9bf0*/  @!UPT UIADD3 URZ, URZ, URZ, URZ ;  /* 0x0000003f3f3ff290 */ /* 0x000fe2000fffe03f */
[----:B------:R-:W-:Y:S04]  /*9c00*/  STL.64 [R1+0x70], R20 ;  /* 0x0000701401007387 */ /* 0x000fe80000100a00 */
[----:B------:R0:W-:Y:S04]  /*9c10*/  STL.64 [R1+0x78], R22 ;  /* 0x0000781601007387 */ /* 0x0001e80000100a00 */
[----:B0-----:R-:W4:Y:S04]  /*9c20*/  LDL.LU.64 R22, [R1+0x6c8] ;  /* 0x0006c80001167983 */ /* 0x001f280000300a00 */
[----:B------:R-:W4:Y:S02]  /*9c30*/  LDL.LU.64 R20, [R1+0x6c0] ;  /* 0x0006c00001147983 */ /* 0x000f240000300a00 */
[----:B----4-:R-:W-:Y:S11]  /*9c40*/  HMMA.16816.F32 R20, R16, R10, R20 ;  /* 0x0000000a1014723c */ /* 0x010ff60000001814 */
[----:B------:R-:W-:Y:S11]  /*9c50*/  @!UPT UIADD3 URZ, URZ, URZ, URZ ;  /* 0x0000003f3f3ff290 */ /* 0x000ff6000fffe03f */
[----:B------:R-:W-:Y:S01]  /*9c60*/  @!UPT UIADD3 URZ, URZ, URZ, URZ ;  /* 0x0000003f3f3ff290 */ /* 0x000fe2000fffe03f */
[----:B------:R-:W-:Y:S01]  /*9c70*/  STL.64 [R1+0x50], R20 ;  /* 0x0000501401007387 */ /* 0x000fe20000100a00 */
[----:B------:R-:W-:Y:S02]  /*9c80*/  IMAD.MOV.U32 R15, RZ, RZ, R22 ;  /* 0x000000ffff0f7224 */ /* 0x000fe400078e0016 */
[----:B------:R-:W-:Y:S01]  /*9c90*/  IMAD.MOV.U32 R19, RZ, RZ, R21 ;  /* 0x000000ffff137224 */ /* 0x000fe200078e0015 */
[----:B------:R0:W-:Y:S01]  /*9ca0*/  STL.64 [R1+0x58], R22 ;  /* 0x0000581601007387 */ /* 0x0001e20000100a00 */
[----:B------:R-:W-:-:S03]  /*9cb0*/  IMAD.MOV.U32 R16, RZ, RZ, R20 ;  /* 0x000000ffff107224 */ /* 0x000fc600078e0014 */
[----:B0-----:R-:W4:Y:S04]  /*9cc0*/  LDL.LU.64 R22, [R1+0x6b8] ;  /* 0x0006b80001167983 */ /* 0x001f280000300a00 */
[----:B------:R-:W4:Y:S01]  /*9cd0*/  LDL.LU.64 R20, [R1+0x6b0] ;  /* 0x0006b00001147983 */ /* 0x000f220000300a00 */
[----:B------:R-:W-:Y:S01]  /*9ce0*/  IMAD.MOV.U32 R25, RZ, RZ, R28 ;  /* 0x000000ffff197224 */ /* 0x000fe200078e001c */
[----:B------:R-:W-:Y:S01]  /*9cf0*/  MOV R27, R4 ;  /* 0x00000004001b7202 */ /* 0x000fe20000000f00 */
[----:B------:R-:W-:-:S07]  /*9d00*/  IMAD.MOV.U32 R26, RZ, RZ, R5 ;  /* 0x000000ffff1a7224 */ /* 0x000fce00078e0005 */
[----:B----4-:R-:W-:Y:S11]  /*9d10*/  HMMA.16816.F32 R24, R20, R6, R24 ;  /* 0x000000061418723c */ /* 0x010ff60000001818 */
[----:B------:R-:W-:Y:S11]  /*9d20*/  @!UPT UIADD3 URZ, URZ, URZ, URZ ;  /* 0x0000003f3f3ff290 */ /* 0x000ff6000fffe03f */
[----:B------:R-:W-:Y:S01]  /*9d30*/  @!UPT UIADD3 URZ, URZ, URZ, URZ ;  /* 0x0000003f3f3ff290 */ /* 0x000fe2000fffe03f */
[----:B------:R-:W-:Y:S01]  /*9d40*/  STL.64 [R1+0x30], R24 ;  /* 0x0000301801007387 */ /* 0x000fe20000100a00 */
[----:B------:R-:W-:-:S03]  /*9d50*/  IMAD.MOV.U32 R6, RZ, RZ, R26 ;  /* 0x000000ffff067224 */ /* 0x000fc600078e001a */
[----:B------:R0:W-:Y:S04]  /*9d60*/  STL.64 [R1+0x38], R26 ;  /* 0x0000381a01007387 */ /* 0x0001e80000100a00 */
[----:B0-----:R-:W4:Y:S04]  /*9d70*/  LDL.LU.64 R26, [R1+0x6a8] ;  /* 0x0006a800011a7983 */ /* 0x001f280000300a00 */
[----:B------:R-:W4:Y:S02]  /*9d80*/  LDL.LU.64 R24, [R1+0x6a0] ;  /* 0x0006a00001187983 */ /* 0x000f240000300a00 */
[----:B----4-:R-:W-:Y:S02]  /*9d90*/  HMMA.16816.F32 R20, R20, R10, R24 ;  /* 0x0000000a1414723c */ /* 0x010fe40000001818 */
[----:B------:R-:W4:Y:S04]  /*9da0*/  LDL.LU R26, [R1+0x698] ;  /* 0x00069800011a7983 */ /* 0x000f280000300800 */
[----:B------:R-:W0:Y:S04]  /*9db0*/  S2R R28, SR_TID.X ;  /* 0x00000000001c7919 */ /* 0x000e280000002100 */
[----:B------:R1:W5:Y:S01]  /*9dc0*/  LDL.LU.64 R24, [R1+0x690] ;  /* 0x0006900001187983 */ /* 0x0003620000300a00 */
[----:B------:R-:W-:-:S05]  /*9dd0*/  IMAD.MOV.U32 R5, RZ, RZ, c[0x0][0x18c] ;  /* 0x00006300ff057624 */ /* 0x000fca00078e00ff */
[----:B------:R-:W-:-:S07]  /*9de0*/  SHF.L.U32 R4, R5, 0x6, RZ ;  /* 0x0000000605047819 */ /* 0x000fce00000006ff */
[----:B------:R1:W-:Y:S04]  /*9df0*/  STL.64 [R1+0x10], R20 ;  /* 0x0000101401007387 */ /* 0x0003e80000100a00 */
[----:B------:R1:W-:Y:S01]  /*9e00*/  STL.64 [R1+0x18], R22 ;  /* 0x0000181601007387 */ /* 0x0003e20000100a00 */
[----:B--2---:R-:W-:Y:S01]  /*9e10*/  IMAD.WIDE R4, R4, 0x2, R12 ;  /* 0x0000000204047825 */ /* 0x004fe200078e020c */
[----:B0-----:R-:W-:-:S03]  /*9e20*/  LOP3.LUT R28, R28, 0xff, RZ, 0xc0, !PT ;  /* 0x000000ff1c1c7812 */ /* 0x001fc600078ec0ff */
[----:B------:R-:W-:-:S04]  /*9e30*/  IMAD.MOV.U32 R12, RZ, RZ, c[0x0][0x188] ;  /* 0x00006200ff0c7624 */ /* 0x000fc800078e00ff */
[----:B------:R-:W-:Y:S01]  /*9e40*/  IMAD.SHL.U32 R12, R12, 0x40, RZ ;  /* 0x000000400c0c7824 */ /* 0x000fe200078e00ff */
[----:B---3--:R-:W-:Y:S01]  /*9e50*/  IADD3 R0, R0, -0x40, RZ ;  /* 0xffffffc000007810 */ /* 0x008fe20007ffe0ff */
[----:B------:R-:W-:Y:S02]  /*9e60*/  IMAD.SHL.U32 R28, R28, 0x2, RZ ;  /* 0x000000021c1c7824 */ /* 0x000fe400078e00ff */
[----:B------:R-:W-:Y:S02]  /*9e70*/  IMAD.MOV.U32 R10, RZ, RZ, R23 ;  /* 0x000000ffff0a7224 */ /* 0x000fe400078e0017 */
[----:B------:R-:W-:Y:S02]  /*9e80*/  IMAD.MOV.U32 R7, RZ, RZ, R22 ;  /* 0x000000ffff077224 */ /* 0x000fe400078e0016 */
[----:B------:R-:W-:Y:S02]  /*9e90*/  IMAD.MOV.U32 R11, RZ, RZ, R20 ;  /* 0x000000ffff0b7224 */ /* 0x000fe400078e0014 */
[----:B------:R-:W-:-:S02]  /*9ea0*/  IMAD.MOV.U32 R14, RZ, RZ, R4 ;  /* 0x000000ffff0e7224 */ /* 0x000fc400078e0004 */
[----:B------:R-:W-:Y:S02]  /*9eb0*/  IMAD.MOV.U32 R13, RZ, RZ, R5 ;  /* 0x000000ffff0d7224 */ /* 0x000fe400078e0005 */
[----:B------:R-:W-:Y:S01]  /*9ec0*/  IMAD.WIDE R2, R12, 0x2, R2 ;  /* 0x000000020c027825 */ /* 0x000fe200078e0202 */
[----:B----4-:R-:W-:-:S05]  /*9ed0*/  IADD3 R26, R26, -0x1, RZ ;  /* 0xffffffff1a1a7810 */ /* 0x010fca0007ffe0ff */
[----:B------:R1:W-:Y:S01]  /*9ee0*/  STL [R1+0x640], R26 ;  /* 0x0006401a01007387 */ /* 0x0003e20000100800 */
[----:B------:R-:W-:Y:S11]  /*9ef0*/  ISETP.NE.U32.AND P0, PT, R26, RZ, PT ;  /* 0x000000ff1a00720c */ /* 0x000ff60003f05070 */
[----:B------:R-:W-:Y:S02]  /*9f00*/  @!UPT UIADD3 URZ, URZ, URZ, URZ ;  /* 0x0000003f3f3ff290 */ /* 0x000fe4000fffe03f */
[----:B-1----:R-:W-:Y:S01]  /*9f10*/  @!P0 CALL.REL.NOINC `(.L_x_2) ;  /* 0x0000001000008944 */ /* 0x002fe20003c00000 */
[----:B------:R-:W-:Y:S05]  /*9f20*/  BRA `(.L_x_3) ;  /* 0xffff89c000007947 */ /* 0x000fea000383ffff */
.L_x_2:
[----:B------:R0:W-:Y:S04]  /*9f30*/  STL [R1+0x698], R16 ;  /* 0x0006981001007387 */ /* 0x0001e80000100800 */
[----:B-----5:R1:W-:Y:S01]  /*9f40*/  STL [R1+0x694], R24 ;  /* 0x0006941801007387 */ /* 0x0203e20000100800 */
[----:B0-----:R-:W-:-:S03]  /*9f50*/  MOV R16, R10 ;  /* 0x0000000a00107202 */ /* 0x001fc60000000f00 */
[----:B-1----:R-:W2:Y:S04]  /*9f60*/  LDL.LU R24, [R1+0x3c] ;  /* 0x00003c0001187983 */ /* 0x002ea80000300800 */
[----:B------:R0:W-:Y:S04]  /*9f70*/  STL [R1+0x690], R25 ;  /* 0x0006901901007387 */ /* 0x0001e80000100800 */
[----:B0-----:R-:W3:Y:S04]  /*9f80*/  LDL.LU R25, [R1+0x8c] ;  /* 0x00008c0001197983 */ /* 0x001ee80000300800 */
[----:B------:R-:W3:Y:S04]  /*9f90*/  LDL.LU R5, [R1+0x88] ;  /* 0x0000880001057983 */ /* 0x000ee80000300800 */
        /* <DEDUP_REMOVED lines=13> */
[----:B------:R-:W4:Y:S01]  /*a070*/  LDL.LU R12, [R1+0xb8] ;  /* 0x0000b800010c7983 */ /* 0x000f220000300800 */
[----:B------:R-:W-:-:S03]  /*a080*/  F2FP.PACK_AB R7, R16, R7 ;  /* 0x000000071007723e */ /* 0x000fc600000000ff */
[----:B------:R-:W4:Y:S04]  /*a090*/  LDL.LU R17, [R1+0x74] ;  /* 0x0000740001117983 */ /* 0x000f280000300800 */
[----:B------:R-:W4:Y:S04]  /*a0a0*/  LDL.LU R18, [R1+0x70] ;  /* 0x0000700001127983 */ /* 0x000f280000300800 */
[----:B------:R-:W4:Y:S04]  /*a0b0*/  LDL.LU R26, [R1+0xb4] ;  /* 0x0000b400011a7983 */ /* 0x000f280000300800 */
[----:B------:R-:W4:Y:S04]  /*a0c0*/  LDL.LU R27, [R1+0xb0] ;  /* 0x0000b000011b7983 */ /* 0x000f280000300800 */
[----:B------:R-:W4:Y:S01]  /*a0d0*/  LDL.LU R16, [R1+0x698] ;  /* 0x0006980001107983 */ /* 0x000f220000300800 */
[----:B--2---:R-:W-:-:S03]  /*a0e0*/  F2FP.PACK_AB R6, R24, R6 ;  /* 0x000000061806723e */ /* 0x004fc600000000ff */
[----:B------:R-:W2:Y:S01]  /*a0f0*/  LDL.LU R24, [R1+0x694] ;  /* 0x0006940001187983 */ /* 0x000ea20000300800 */
[----:B---3--:R-:W-:-:S03]  /*a100*/  F2FP.PACK_AB R5, R25, R5 ;  /* 0x000000051905723e */ /* 0x008fc600000000ff */
[----:B------:R-:W2:Y:S01]  /*a110*/  LDL.LU R25, [R1+0x690] ;  /* 0x0006900001197983 */ /* 0x000ea20000300800 */
[----:B----4-:R-:W-:Y:S02]  /*a120*/  F2FP.PACK_AB R4, R0, R4 ;  /* 0x000000040004723e */ /* 0x010fe400000000ff */
[----:B------:R-:W-:Y:S02]  /*a130*/  F2FP.PACK_AB R11, R29, R11 ;  /* 0x0000000b1d0b723e */ /* 0x000fe400000000ff */
[----:B------:R-:W-:Y:S02]  /*a140*/  F2FP.PACK_AB R10, R28, R10 ;  /* 0x0000000a1c0a723e */ /* 0x000fe400000000ff */
[----:B------:R-:W-:Y:S02]  /*a150*/  F2FP.PACK_AB R9, R14, R9 ;  /* 0x000000090e09723e */ /* 0x000fe400000000ff */
[----:B------:R-:W-:Y:S02]  /*a160*/  F2FP.PACK_AB R8, R13, R8 ;  /* 0x000000080d08723e */ /* 0x000fe400000000ff */
[----:B------:R-:W-:-:S02]  /*a170*/  F2FP.PACK_AB R15, R2, R15 ;  /* 0x0000000f020f723e */ /* 0x000fc400000000ff */
[----:B------:R-:W-:Y:S02]  /*a180*/  F2FP.PACK_AB R14, R3, R20 ;  /* 0x00000014030e723e */ /* 0x000fe400000000ff */
[----:B------:R-:W-:Y:S02]  /*a190*/  F2FP.PACK_AB R13, R21, R22 ;  /* 0x00000016150d723e */ /* 0x000fe400000000ff */
[----:B------:R-:W-:Y:S02]  /*a1a0*/  F2FP.PACK_AB R12, R23, R12 ;  /* 0x0000000c170c723e */ /* 0x000fe400000000ff */
[----:B------:R-:W-:Y:S02]  /*a1b0*/  F2FP.PACK_AB R18, R17, R18 ;  /* 0x000000121112723e */ /* 0x000fe400000000ff */
[----:B------:R-:W-:Y:S02]  /*a1c0*/  F2FP.PACK_AB R19, R19, R16 ;  /* 0x000000101313723e */ /* 0x000fe400000000ff */
[----:B------:R-:W-:-:S02]  /*a1d0*/  F2FP.PACK_AB R16, R26, R27 ;  /* 0x0000001b1a10723e */ /* 0x000fc400000000ff */
[----:B--2---:R-:W-:Y:S02]  /*a1e0*/  F2FP.PACK_AB R17, R25, R24 ;  /* 0x000000181911723e */ /* 0x004fe400000000ff */
.L_x_1:
[----:B-1----:R-:W2:Y:S04]  /*a1f0*/  LDL.LU R0, [R1+0x684] ;  /* 0x0006840001007983 */ /* 0x002ea80000300800 */
[----:B------:R-:W1:Y:S04]  /*a200*/  S2R R20, SR_TID.X ;  /* 0x0000000000147919 */ /* 0x000e680000002100 */
[----:B------:R-:W3:Y:S01]  /*a210*/  LDL.LU R29, [R1+0x650] ;  /* 0x00065000011d7983 */ /* 0x000ee20000300800 */
[C---:B-1----:R-:W-:Y:S02]  /*a220*/  IMAD.SHL.U32 R2, R20.reuse, 0x8, RZ ;  /* 0x0000000814027824 */ /* 0x042fe400078e00ff */
[----:B------:R-:W-:-:S02]  /*a230*/  IMAD.SHL.U32 R3, R20, 0x20, RZ ;  /* 0x0000002014037824 */ /* 0x000fc400078e00ff */
[----:B------:R-:W-:Y:S01]  /*a240*/  IMAD.SHL.U32 R21, R20, 0x4, RZ ;  /* 0x0000000414157824 */ /* 0x000fe200078e00ff */
[----:B------:R-:W-:-:S04]  /*a250*/  LOP3.LUT R2, R2, 0x700, RZ, 0xc0, !PT ;  /* 0x0000070002027812 */ /* 0x000fc800078ec0ff */
[----:B------:R-:W-:Y:S01]  /*a260*/  LOP3.LUT R21, R2, 0x70, R21, 0xf8, !PT ;  /* 0x0000007002157812 */ /* 0x000fe200078ef815 */
[----:B------:R-:W-:Y:S01]  /*a270*/  BAR.SYNC.DEFER_BLOCKING 0x0 ;  /* 0x0000000000007b1d */ /* 0x000fe20000010000 */
[----:B--2---:R-:W-:-:S04]  /*a280*/  LOP3.LUT R0, R0, 0x3000, RZ, 0xc0, !PT ;  /* 0x0000300000007812 */ /* 0x004fc800078ec0ff */
[----:B------:R-:W-:Y:S01]  /*a290*/  LOP3.LUT R0, R0, 0x60, R3, 0xf8, !PT ;  /* 0x0000006000007812 */ /* 0x000fe200078ef803 */
[----:B------:R-:W-:-:S03]  /*a2a0*/  IMAD.SHL.U32 R3, R20, 0x800, RZ ;  /* 0x0000080014037824 */ /* 0x000fc600078e00ff */
[----:B------:R-:W-:-:S05]  /*a2b0*/  LOP3.LUT R21, R0, R21, RZ, 0x3c, !PT ;  /* 0x0000001500157212 */ /* 0x000fca00078e3cff */
[----:B------:R-:W-:Y:S04]  /*a2c0*/  STS.128 [R21], R16 ;  /* 0x0000001015007388 */ /* 0x000fe80000000c00 */
[----:B------:R-:W-:Y:S04]  /*a2d0*/  STS.128 [R21+0x80], R12 ;  /* 0x0000800c15007388 */ /* 0x000fe80000000c00 */
[----:B------:R-:W-:Y:S04]  /*a2e0*/  STS.128 [R21+0x800], R8 ;  /* 0x0008000815007388 */ /* 0x000fe80000000c00 */
[----:B------:R-:W-:Y:S01]  /*a2f0*/  STS.128 [R21+0x880], R4 ;  /* 0x0008800415007388 */ /* 0x000fe20000000c00 */
[----:B------:R-:W-:-:S02]  /*a300*/  LOP3.LUT R20, R20, 0xff, RZ, 0xc0, !PT ;  /* 0x000000ff14147812 */ /* 0x000fc400078ec0ff */
[----:B------:R-:W-:-:S05]  /*a310*/  LOP3.LUT R3, R3, 0x3000, RZ, 0xc0, !PT ;  /* 0x0000300003037812 */ /* 0x000fca00078ec0ff */
[----:B------:R-:W-:Y:S01]  /*a320*/  IMAD R0, R20, 0x10, R3 ;  /* 0x0000001014007824 */ /* 0x000fe200078e0203 */
[----:B------:R-:W-:Y:S06]  /*a330*/  BAR.SYNC.DEFER_BLOCKING 0x0 ;  /* 0x0000000000007b1d */ /* 0x000fec0000010000 */
[----:B------:R-:W1:Y:S04]  /*a340*/  LDS.128 R8, [R0] ;  /* 0x0000000000087984 */ /* 0x000e680000000c00 */
[----:B-1----:R1:W-:Y:S04]  /*a350*/  STL [R1+0x694], R9 ;  /* 0x0006940901007387 */ /* 0x0023e80000100800 */
[----:B-1----:R-:W2:Y:S04]  /*a360*/  LDL.LU R9, [R1+0x654] ;  /* 0x0006540001097983 */ /* 0x002ea80000300800 */
[----:B------:R1:W-:Y:S04]  /*a370*/  STL [R1+0x690], R11 ;  /* 0x0006900b01007387 */ /* 0x0003e80000100800 */
[----:B-1----:R-:W4:Y:S01]  /*a380*/  LDL R11, [R1+0x64c] ;  /* 0x00064c00010b7983 */ /* 0x002f220000100800 */
[----:B------:R-:W-:-:S02]  /*a390*/  LOP3.LUT R16, R0, 0x20, RZ, 0x3c, !PT ;  /* 0x0000002000107812 */ /* 0x000fc400078e3cff */
[C---:B---3--:R-:W-:Y:S01]  /*a3a0*/  IADD3 R3, R29.reuse, 0x3, RZ ;  /* 0x000000031d037810 */ /* 0x048fe20007ffe0ff */
[----:B------:R-:W-:Y:S01]  /*a3b0*/  IMAD.MOV.U32 R6, RZ, RZ, c[0x0][0x194] ;  /* 0x00006500ff067624 */ /* 0x000fe200078e00ff */
[----:B------:R-:W-:Y:S02]  /*a3c0*/  IADD3 R2, R29, 0x2, RZ ;  /* 0x000000021d027810 */ /* 0x000fe40007ffe0ff */
[----:B------:R-:W-:Y:S01]  /*a3d0*/  ISETP.GE.AND P2, PT, R3, c[0x0][0x17c], PT ;  /* 0x00005f0003007a0c */ /* 0x000fe20003f46270 */
[----:B------:R-:W1:Y:S01]  /*a3e0*/  LDS.128 R16, [R16] ;  /* 0x0000000010107984 */ /* 0x000e620000000c00 */
[----:B------:R-:W-:Y:S02]  /*a3f0*/  ISETP.GE.AND P6, PT, R2, c[0x0][0x17c], PT ;  /* 0x00005f0002007a0c */ /* 0x000fe40003fc6270 */
[C---:B------:R-:W-:Y:S02]  /*a400*/  IADD3 R2, R29.reuse, 0x4, RZ ;  /* 0x000000041d027810 */ /* 0x040fe40007ffe0ff */
[----:B------:R-:W-:-:S02]  /*a410*/  IADD3 R20, R29, 0x1, RZ ;  /* 0x000000011d147810 */ /* 0x000fc40007ffe0ff */
[C---:B------:R-:W-:Y:S02]  /*a420*/  ISETP.GE.AND P0, PT, R29.reuse, c[0x0][0x17c], PT ;  /* 0x00005f001d007a0c */ /* 0x040fe40003f06270 */
[----:B------:R-:W-:Y:S02]  /*a430*/  LOP3.LUT R12, R0, 0x40, RZ, 0x3c, !PT ;  /* 0x00000040000c7812 */ /* 0x000fe400078e3cff */
[----:B------:R-:W-:Y:S02]  /*a440*/  ISETP.GE.AND P5, PT, R2, c[0x0][0x17c], PT ;  /* 0x00005f0002007a0c */ /* 0x000fe40003fa6270 */
[----:B------:R-:W-:Y:S01]  /*a450*/  ISETP.GE.AND P1, PT, R20, c[0x0][0x17c], PT ;  /* 0x00005f0014007a0c */ /* 0x000fe20003f26270 */
[----:B0-----:R-:W-:Y:S01]  /*a460*/  IMAD R23, R29, c[0x0][0x198], RZ ;  /* 0x000066001d177a24 */ /* 0x001fe200078e02ff */
[----:B------:R-:W0:Y:S04]  /*a470*/  LDS.128 R12, [R12] ;  /* 0x000000000c0c7984 */ /* 0x000e280000000c00 */
[----:B------:R-:W-:-:S02]  /*a480*/  IADD3 R27, R23, c[0x0][0x198], RZ ;  /* 0x00006600171b7a10 */ /* 0x000fc40007ffe0ff */
[----:B------:R-:W-:Y:S02]  /*a490*/  PRMT R25, R8, 0x7632, R25 ;  /* 0x0000763208197816 */ /* 0x000fe40000000019 */
[C---:B------:R-:W-:Y:S02]  /*a4a0*/  IADD3 R24, R29.reuse, 0x5, RZ ;  /* 0x000000051d187810 */ /* 0x040fe40007ffe0ff */
[----:B------:R-:W-:Y:S02]  /*a4b0*/  IADD3 R26, R29, 0x6, RZ ;  /* 0x000000061d1a7810 */ /* 0x000fe40007ffe0ff */
[----:B------:R-:W-:Y:S02]  /*a4c0*/  IADD3 R28, R27, c[0x0][0x198], RZ ;  /* 0x000066001b1c7a10 */ /* 0x000fe40007ffe0ff */
[----:B--2---:R-:W-:Y:S01]  /*a4d0*/  ISETP.LT.AND P0, PT, R9, c[0x0][0x178], !P0 ;  /* 0x00005e0009007a0c */ /* 0x004fe20004701270 */
[C---:B----4-:R-:W-:Y:S01]  /*a4e0*/  IMAD R3, R11.reuse, c[0x0][0x194], RZ ;  /* 0x000065000b037a24 */ /* 0x050fe200078e02ff */
[----:B------:R-:W-:-:S03]  /*a4f0*/  ISETP.GE.AND P3, PT, R11, c[0x0][0x178], PT ;  /* 0x00005e000b007a0c */ /* 0x000fc60003f66270 */
[----:B------:R-:W-:Y:S01]  /*a500*/  IMAD R6, R6, 0x100, R3 ;  /* 0x0000010006067824 */ /* 0x000fe200078e0203 */
[----:B------:R-:W-:Y:S02]  /*a510*/  LEA R4, P4, R3, c[0x0][0x170], 0x1 ;  /* 0x00005c0003047a11 */ /* 0x000fe400078808ff */
[----:B------:R-:W-:Y:S02]  /*a520*/  ISETP.LT.AND P3, PT, R29, c[0x0][0x17c], !P3 ;  /* 0x00005f001d007a0c */ /* 0x000fe40005f61270 */
[----:B------:R-:W-:Y:S02]  /*a530*/  LEA.HI.X.SX32 R5, R3, c[0x0][0x174], 0x1, P4 ;  /* 0x00005d0003057a11 */ /* 0x000fe400020f0eff */
[----:B------:R-:W-:-:S04]  /*a540*/  LEA R2, P4, R6, c[0x0][0x170], 0x1 ;  /* 0x00005c0006027a11 */ /* 0x000fc800078808ff */
[----:B------:R-:W-:Y:S02]  /*a550*/  LEA.HI.X.SX32 R3, R6, c[0x0][0x174], 0x1, P4 ;  /* 0x00005d0006037a11 */ /* 0x000fe400020f0eff */
[----:B------:R-:W-:Y:S01]  /*a560*/  ISETP.LT.AND P4, PT, R11, c[0x0][0x178], !P1 ;  /* 0x00005e000b007a0c */ /* 0x000fe20004f81270 */
[----:B------:R-:W-:Y:S01]  /*a570*/  IMAD.WIDE R6, R23, 0x2, R4 ;  /* 0x0000000217067825 */ /* 0x000fe200078e0204 */
[----:B------:R-:W-:-:S03]  /*a580*/  ISETP.LT.AND P1, PT, R9, c[0x0][0x178], !P1 ;  /* 0x00005e0009007a0c */ /* 0x000fc60004f21270 */
[----:B------:R-:W-:Y:S01]  /*a590*/  IMAD.WIDE R22, R23, 0x2, R2 ;  /* 0x0000000217167825 */ /* 0x000fe200078e0202 */
[----:B------:R2:W-:Y:S03]  /*a5a0*/  @P3 STG.E.U16 [R6.64], R8 ;  /* 0x0000000806003986 */ /* 0x0005e6000c101504 */
[----:B------:R-:W-:Y:S01]  /*a5b0*/  IMAD.WIDE R20, R27, 0x2, R4 ;  /* 0x000000021b147825 */ /* 0x000fe200078e0204 */
[----:B------:R-:W-:Y:S01]  /*a5c0*/  @P0 STG.E.U16 [R22.64], R10 ;  /* 0x0000000a16000986 */ /* 0x000fe2000c101504 */
[----:B------:R-:W-:Y:S02]  /*a5d0*/  ISETP.LT.AND P0, PT, R11, c[0x0][0x178], !P6 ;  /* 0x00005e000b007a0c */ /* 0x000fe40007701270 */
[----:B------:R-:W-:Y:S01]  /*a5e0*/  ISETP.LT.AND P6, PT, R9, c[0x0][0x178], !P6 ;  /* 0x00005e0009007a0c */ /* 0x000fe200077c1270 */
[----:B------:R3:W-:Y:S01]  /*a5f0*/  @P4 STG.E.U16 [R20.64], R25 ;  /* 0x0000001914004986 */ /* 0x0007e2000c101504 */
[----:B------:R-:W-:-:S02]  /*a600*/  ISETP.GE.AND P3, PT, R24, c[0x0][0x17c], PT ;  /* 0x00005f0018007a0c */ /* 0x000fc40003f66270 */
[----:B--2---:R-:W-:Y:S02]  /*a610*/  PRMT R7, R10, 0x7632, R7 ;  /* 0x000076320a077816 */ /* 0x004fe40000000007 */
[----:B------:R-:W-:Y:S01]  /*a620*/  ISETP.GE.AND P4, PT, R26, c[0x0][0x17c], PT ;  /* 0x00005f001a007a0c */ /* 0x000fe20003f86270 */
[----:B---3--:R-:W-:-:S04]  /*a630*/  IMAD.WIDE R24, R27, 0x2, R2 ;  /* 0x000000021b187825 */ /* 0x008fc800078e0202 */
[----:B------:R-:W-:Y:S01]  /*a640*/  IMAD.WIDE R26, R28, 0x2, R4 ;  /* 0x000000021c1a7825 */ /* 0x000fe200078e0204 */
[----:B------:R2:W-:Y:S01]  /*a650*/  @P1 STG.E.U16 [R24.64], R7 ;  /* 0x0000000718001986 */ /* 0x0005e2000c101504 */
[----:B------:R-:W-:Y:S02]  /*a660*/  ISETP.LT.AND P1, PT, R11, c[0x0][0x178], !P2 ;  /* 0x00005e000b007a0c */ /* 0x000fe40005721270 */
[----:B------:R-:W-:Y:S01]  /*a670*/  LOP3.LUT R8, R0, 0x60, RZ, 0x3c, !PT ;  /* 0x0000006000087812 */ /* 0x000fe200078e3cff */
[----:B-1----:R1:W-:Y:S01]  /*a680*/  @P0 STG.E.U16 [R26.64], R16 ;  /* 0x000000101a000986 */ /* 0x0023e2000c101504 */
[----:B------:R-:W-:Y:S02]  /*a690*/  ISETP.LT.AND P2, PT, R9, c[0x0][0x178], !P2 ;  /* 0x00005e0009007a0c */ /* 0x000fe40005741270 */
[----:B------:R-:W-:Y:S01]  /*a6a0*/  PRMT R10, R18, 0x7632, R10 ;  /* 0x00007632120a7816 */ /* 0x000fe2000000000a */
[----:B------:R-:W3:Y:S01]  /*a6b0*/  LDS.128 R20, [R8] ;  /* 0x0000000008147984 */ /* 0x000ee20000000c00 */
[----:B--2---:R-:W-:Y:S01]  /*a6c0*/  MOV R25, R29 ;  /* 0x0000001d00197202 */ /* 0x004fe20000000f00 */
[C---:B------:R-:W-:Y:S01]  /*a6d0*/  IMAD.WIDE R6, R28.reuse, 0x2, R2 ;  /* 0x000000021c067825 */ /* 0x040fe200078e0202 */
[----:B------:R-:W-:-:S02]  /*a6e0*/  IADD3 R29, R28, c[0x0][0x198], RZ ;  /* 0x000066001c1d7a10 */ /* 0x000fc40007ffe0ff */
[----:B------:R-:W-:Y:S02]  /*a6f0*/  IADD3 R0, R25, 0x7, RZ ;  /* 0x0000000719007810 */ /* 0x000fe40007ffe0ff */
[----:B------:R2:W-:Y:S01]  /*a700*/  @P6 STG.E.U16 [R6.64], R18 ;  /* 0x0000001206006986 */ /* 0x0005e2000c101504 */
[----:B------:R-:W-:Y:S01]  /*a710*/  ISETP.LT.AND P6, PT, R11, c[0x0][0x178], !P5 ;  /* 0x00005e000b007a0c */ /* 0x000fe20006fc1270 */
[----:B------:R-:W-:Y:S01]  /*a720*/  IMAD.MOV.U32 R28, RZ, RZ, R25 ;  /* 0x000000ffff1c7224 */ /* 0x000fe200078e0019 */
[----:B------:R-:W-:Y:S01]  /*a730*/  ISETP.LT.AND P5, PT, R9, c[0x0][0x178], !P5 ;  /* 0x00005e0009007a0c */ /* 0x000fe20006fa1270 */
[C---:B------:R-:W-:Y:S01]  /*a740*/  IMAD.WIDE R24, R29.reuse, 0x2, R4 ;  /* 0x000000021d187825 */ /* 0x040fe200078e0204 */
[----:B------:R-:W-:Y:S02]  /*a750*/  ISETP.GE.AND P0, PT, R0, c[0x0][0x17c], PT ;  /* 0x00005f0000007a0c */ /* 0x000fe40003f06270 */
[----:B-1----:R-:W-:Y:S02]  /*a760*/  PRMT R27, R16, 0x7632, R27 ;  /* 0x00007632101b7816 */ /* 0x002fe4000000001b */
[----:B------:R-:W-:-:S03]  /*a770*/  IADD3 R0, R29, c[0x0][0x198], RZ ;  /* 0x000066001d007a10 */ /* 0x000fc60007ffe0ff */
[----:B------:R1:W-:Y:S01]  /*a780*/  @P1 STG.E.U16 [R24.64], R27 ;  /* 0x0000001b18001986 */ /* 0x0003e2000c101504 */
[----:B--2---:R-:W-:-:S05]  /*a790*/  IMAD.WIDE R6, R29, 0x2, R2 ;  /* 0x000000021d067825 */ /* 0x004fca00078e0202 */
[----:B------:R2:W-:Y:S01]  /*a7a0*/  @P2 STG.E.U16 [R6.64], R10 ;  /* 0x0000000a06002986 */ /* 0x0005e2000c101504 */
[----:B-1----:R-:W-:-:S04]  /*a7b0*/  IMAD.WIDE R24, R0, 0x2, R4 ;  /* 0x0000000200187825 */ /* 0x002fc800078e0204 */
[----:B------:R-:W-:Y:S01]  /*a7c0*/  IMAD.WIDE R26, R0, 0x2, R2 ;  /* 0x00000002001a7825 */ /* 0x000fe200078e0202 */
[----:B0-----:R-:W-:Y:S04]  /*a7d0*/  @P6 STG.E.U16 [R24.64], R12 ;  /* 0x0000000c18006986 */ /* 0x001fe8000c101504 */
[----:B------:R-:W-:Y:S01]  /*a7e0*/  @P5 STG.E.U16 [R26.64], R14 ;  /* 0x0000000e1a005986 */ /* 0x000fe2000c101504 */
[----:B------:R-:W-:Y:S02]  /*a7f0*/  ISETP.LT.AND P5, PT, R11, c[0x0][0x178], !P3 ;  /* 0x00005e000b007a0c */ /* 0x000fe40005fa1270 */
[----:B------:R-:W-:Y:S02]  /*a800*/  IADD3 R8, R28, 0x8, RZ ;  /* 0x000000081c087810 */ /* 0x000fe40007ffe0ff */
[----:B------:R-:W-:-:S02]  /*a810*/  IADD3 R29, R0, c[0x0][0x198], RZ ;  /* 0x00006600001d7a10 */ /* 0x000fc40007ffe0ff */
[----:B------:R-:W-:Y:S02]  /*a820*/  ISETP.GE.AND P1, PT, R8, c[0x0][0x17c], PT ;  /* 0x00005f0008007a0c */ /* 0x000fe40003f26270 */
[----:B------:R-:W-:Y:S01]  /*a830*/  PRMT R8, R12, 0x7632, R8 ;  /* 0x000076320c087816 */ /* 0x000fe20000000008 */
[----:B--2---:R-:W-:Y:S01]  /*a840*/  IMAD.WIDE R6, R29, 0x2, R4 ;  /* 0x000000021d067825 */ /* 0x004fe200078e0204 */
[----:B------:R-:W-:Y:S02]  /*a850*/  ISETP.LT.AND P6, PT, R11, c[0x0][0x178], !P4 ;  /* 0x00005e000b007a0c */ /* 0x000fe400067c1270 */
[C---:B------:R-:W-:Y:S02]  /*a860*/  ISETP.LT.AND P3, PT, R9.reuse, c[0x0][0x178], !P3 ;  /* 0x00005e0009007a0c */ /* 0x040fe40005f61270 */
[----:B------:R0:W-:Y:S01]  /*a870*/  @P5 STG.E.U16 [R6.64], R8 ;  /* 0x0000000806005986 */ /* 0x0001e2000c101504 */
[----:B------:R-:W-:Y:S01]  /*a880*/  ISETP.LT.AND P4, PT, R9, c[0x0][0x178], !P4 ;  /* 0x00005e0009007a0c */ /* 0x000fe20006781270 */
[----:B0-----:R-:W-:-:S02]  /*a890*/  IMAD.MOV.U32 R7, RZ, RZ, R9 ;  /* 0x000000ffff077224 */ /* 0x001fc400078e0009 */
[----:B------:R-:W2:Y:S01]  /*a8a0*/  LDL.LU R9, [R1+0x694] ;  /* 0x0006940001097983 */ /* 0x000ea20000300800 */
[C---:B------:R-:W-:Y:S01]  /*a8b0*/  IADD3 R0, R29.reuse, c[0x0][0x198], RZ ;  /* 0x000066001d007a10 */ /* 0x040fe20007ffe0ff */
[----:B------:R-:W-:Y:S01]  /*a8c0*/  IMAD.WIDE R24, R29, 0x2, R2 ;  /* 0x000000021d187825 */ /* 0x000fe200078e0202 */
[----:B------:R-:W-:Y:S02]  /*a8d0*/  PRMT R10, R14, 0x7632, R10 ;  /* 0x000076320e0a7816 */ /* 0x000fe4000000000a */
[----:B------:R-:W-:Y:S01]  /*a8e0*/  IADD3 R16, R28, 0x9, RZ ;  /* 0x000000091c107810 */ /* 0x000fe20007ffe0ff */
[----:B------:R-:W-:Y:S02]  /*a8f0*/  IMAD.MOV.U32 R14, RZ, RZ, R28 ;  /* 0x000000ffff0e7224 */ /* 0x000fe400078e001c */
[C---:B------:R-:W-:Y:S01]  /*a900*/  IMAD.WIDE R26, R0.reuse, 0x2, R4 ;  /* 0x00000002001a7825 */ /* 0x040fe200078e0204 */
[----:B------:R0:W-:Y:S03]  /*a910*/  @P3 STG.E.U16 [R24.64], R10 ;  /* 0x0000000a18003986 */ /* 0x0001e6000c101504 */
[----:B------:R-:W-:Y:S01]  /*a920*/  IMAD.WIDE R28, R0, 0x2, R2 ;  /* 0x00000002001c7825 */ /* 0x000fe200078e0202 */
[----:B------:R-:W-:Y:S01]  /*a930*/  IADD3 R12, R14, 0xa, RZ ;  /* 0x0000000a0e0c7810 */ /* 0x000fe20007ffe0ff */
[----:B---3--:R-:W-:Y:S01]  /*a940*/  @P6 STG.E.U16 [R26.64], R20 ;  /* 0x000000141a006986 */ /* 0x008fe2000c101504 */
[----:B------:R-:W-:-:S02]  /*a950*/  ISETP.LT.AND P3, PT, R11, c[0x0][0x178], !P0 ;  /* 0x00005e000b007a0c */ /* 0x000fc40004761270 */
[----:B------:R-:W-:Y:S01]  /*a960*/  ISETP.LT.AND P0, PT, R7, c[0x0][0x178], !P0 ;  /* 0x00005e0007007a0c */ /* 0x000fe20004701270 */
[----:B------:R1:W-:Y:S01]  /*a970*/  @P4 STG.E.U16 [R28.64], R22 ;  /* 0x000000161c004986 */ /* 0x0003e2000c101504 */
[----:B------:R-:W-:Y:S01]  /*a980*/  ISETP.LT.AND P4, PT, R11, c[0x0][0x178], !P1 ;  /* 0x00005e000b007a0c */ /* 0x000fe20004f81270 */
[----:B0-----:R-:W-:Y:S01]  /*a990*/  IMAD.MOV.U32 R10, RZ, RZ, R14 ;  /* 0x000000ffff0a7224 */ /* 0x001fe200078e000e */
[----:B------:R-:W-:Y:S01]  /*a9a0*/  IADD3 R14, R0, c[0x0][0x198], RZ ;  /* 0x00006600000e7a10 */ /* 0x000fe20007ffe0ff */
[----:B------:R-:W3:Y:S01]  /*a9b0*/  LDL.LU R11, [R1+0x690] ;  /* 0x00069000010b7983 */ /* 0x000ee20000300800 */
[----:B------:R-:W-:Y:S02]  /*a9c0*/  PRMT R18, R22, 0x7632, R18 ;  /* 0x0000763216127816 */ /* 0x000fe40000000012 */
[----:B------:R-:W-:Y:S02]  /*a9d0*/  IADD3 R0, R14, c[0x0][0x198], RZ ;  /* 0x000066000e007a10 */ /* 0x000fe40007ffe0ff */
[----:B------:R-:W-:Y:S01]  /*a9e0*/  ISETP.GE.AND P2, PT, R16, c[0x0][0x17c], PT ;  /* 0x00005f0010007a0c */ /* 0x000fe20003f46270 */
[----:B-1----:R-:W-:Y:S01]  /*a9f0*/  IMAD.MOV.U32 R22, RZ, RZ, R7 ;  /* 0x000000ffff167224 */ /* 0x002fe200078e0007 */
[----:B------:R-:W-:Y:S01]  /*aa00*/  PRMT R16, R20, 0x7632, R16 ;  /* 0x0000763214107816 */ /* 0x000fe20000000010 */
[----:B------:R-:W-:-:S04]  /*aa10*/  IMAD.WIDE R6, R14, 0x2, R4 ;  /* 0x000000020e067825 */ /* 0x000fc800078e0204 */
[----:B------:R-:W-:Y:S01]  /*aa20*/  IMAD.WIDE R24, R14, 0x2, R2 ;  /* 0x000000020e187825 */ /* 0x000fe200078e0202 */
[----:B------:R-:W-:Y:S03]  /*aa30*/  @P3 STG.E.U16 [R6.64], R16 ;  /* 0x0000001006003986 */ /* 0x000fe6000c101504 */
[----:B------:R-:W-:Y:S01]  /*aa40*/  IMAD.WIDE R26, R0, 0x2, R4 ;  /* 0x00000002001a7825 */ /* 0x000fe200078e0204 */
[----:B------:R-:W-:Y:S04]  /*aa50*/  @P0 STG.E.U16 [R24.64], R18 ;  /* 0x0000001218000986 */ /* 0x000fe8000c101504 */
[----:B--2---:R0:W-:Y:S04]  /*aa60*/  @P4 STG.E.U16 [R26.64], R9 ;  /* 0x000000091a004986 */ /* 0x0041e8000c101504 */
[----:B0-----:R-:W2:Y:S01]  /*aa70*/  LDL.LU R26, [R1+0x64c] ;  /* 0x00064c00011a7983 */ /* 0x001ea20000300800 */
[----:B------:R-:W-:-:S02]  /*aa80*/  IADD3 R8, R10, 0xc, RZ ;  /* 0x0000000c0a087810 */ /* 0x000fc40007ffe0ff */
[----:B------:R-:W-:Y:S02]  /*aa90*/  ISETP.GE.AND P5, PT, R12, c[0x0][0x17c], PT ;  /* 0x00005f000c007a0c */ /* 0x000fe40003fa6270 */
[----:B------:R-:W-:Y:S02]  /*aaa0*/  ISETP.LT.AND P6, PT, R22, c[0x0][0x178], !P1 ;  /* 0x00005e0016007a0c */ /* 0x000fe40004fc1270 */
[----:B------:R-:W-:Y:S02]  /*aab0*/  IADD3 R12, R10, 0xb, RZ ;  /* 0x0000000b0a0c7810 */ /* 0x000fe40007ffe0ff */
[----:B------:R-:W-:Y:S02]  /*aac0*/  ISETP.GE.AND P3, PT, R8, c[0x0][0x17c], PT ;  /* 0x00005f0008007a0c */ /* 0x000fe40003f66270 */
[----:B------:R-:W-:Y:S02]  /*aad0*/  IADD3 R8, R0, c[0x0][0x198], RZ ;  /* 0x0000660000087a10 */ /* 0x000fe40007ffe0ff */
[----:B------:R-:W-:Y:S01]  /*aae0*/  ISETP.GE.AND P1, PT, R12, c[0x0][0x17c], PT ;  /* 0x00005f000c007a0c */ /* 0x000fe20003f26270 */
[----:B------:R-:W-:Y:S01]  /*aaf0*/  IMAD.WIDE R28, R0, 0x2, R2 ;  /* 0x00000002001c7825 */ /* 0x000fe200078e0202 */
[----:B------:R-:W-:-:S02]  /*ab00*/  IADD3 R12, R8, c[0x0][0x198], RZ ;  /* 0x00006600080c7a10 */ /* 0x000fc40007ffe0ff */
[----:B------:R-:W-:Y:S01]  /*ab10*/  PRMT R14, R9, 0x7632, R14 ;  /* 0x00007632090e7816 */ /* 0x000fe2000000000e */
[----:B------:R-:W-:Y:S01]  /*ab20*/  IMAD.WIDE R6, R8, 0x2, R4 ;  /* 0x0000000208067825 */ /* 0x000fe200078e0204 */
[----:B---3--:R-:W-:-:S03]  /*ab30*/  PRMT R20, R11, 0x7632, R20 ;  /* 0x000076320b147816 */ /* 0x008fc60000000014 */
[----:B------:R-:W-:Y:S01]  /*ab40*/  IMAD.WIDE R8, R8, 0x2, R2 ;  /* 0x0000000208087825 */ /* 0x000fe200078e0202 */
[----:B------:R0:W-:Y:S03]  /*ab50*/  @P6 STG.E.U16 [R28.64], R11 ;  /* 0x0000000b1c006986 */ /* 0x0001e6000c101504 */
[----:B------:R-:W-:-:S04]  /*ab60*/  IMAD.WIDE R24, R12, 0x2, R4 ;  /* 0x000000020c187825 */ /* 0x000fc800078e0204 */
[----:B------:R-:W-:Y:S01]  /*ab70*/  IMAD.MOV.U32 R16, RZ, RZ, R10 ;  /* 0x000000ffff107224 */ /* 0x000fe200078e000a */
[----:B0-----:R-:W-:-:S04]  /*ab80*/  IADD3 R11, R12, c[0x0][0x198], RZ ;  /* 0x000066000c0b7a10 */ /* 0x001fc80007ffe0ff */
[C---:B------:R-:W-:Y:S02]  /*ab90*/  IADD3 R10, R16.reuse, 0xd, RZ ;  /* 0x0000000d100a7810 */ /* 0x040fe40007ffe0ff */
[----:B------:R-:W-:Y:S02]  /*aba0*/  IADD3 R0, R16, 0xe, RZ ;  /* 0x0000000e10007810 */ /* 0x000fe40007ffe0ff */
[----:B------:R-:W-:Y:S02]  /*abb0*/  IADD3 R27, R11, c[0x0][0x198], RZ ;  /* 0x000066000b1b7a10 */ /* 0x000fe40007ffe0ff */
[----:B------:R-:W-:Y:S02]  /*abc0*/  ISETP.GE.AND P6, PT, R10, c[0x0][0x17c], PT ;  /* 0x00005f000a007a0c */ /* 0x000fe40003fc6270 */
[----:B------:R-:W-:Y:S02]  /*abd0*/  PRMT R18, R17, 0x7632, R18 ;  /* 0x0000763211127816 */ /* 0x000fe40000000012 */
[----:B--2---:R-:W-:-:S02]  /*abe0*/  ISETP.LT.AND P0, PT, R26, c[0x0][0x178], !P2 ;  /* 0x00005e001a007a0c */ /* 0x004fc40005701270 */
[----:B------:R-:W-:Y:S02]  /*abf0*/  ISETP.LT.AND P2, PT, R22, c[0x0][0x178], !P2 ;  /* 0x00005e0016007a0c */ /* 0x000fe40005741270 */
[----:B------:R-:W-:Y:S02]  /*ac00*/  ISETP.LT.AND P4, PT, R26, c[0x0][0x178], !P5 ;  /* 0x00005e001a007a0c */ /* 0x000fe40006f81270 */
[----:B------:R-:W-:-:S07]  /*ac10*/  ISETP.LT.AND P5, PT, R22, c[0x0][0x178], !P5 ;  /* 0x00005e0016007a0c */ /* 0x000fce0006fa1270 */
[----:B------:R0:W-:Y:S04]  /*ac20*/  @P0 STG.E.U16 [R6.64], R14 ;  /* 0x0000000e06000986 */ /* 0x0001e8000c101504 */
[----:B------:R1:W-:Y:S01]  /*ac30*/  @P2 STG.E.U16 [R8.64], R20 ;  /* 0x0000001408002986 */ /* 0x0003e2000c101504 */
[----:B------:R-:W-:Y:S02]  /*ac40*/  ISETP.LT.AND P2, PT, R26, c[0x0][0x178], !P1 ;  /* 0x00005e001a007a0c */ /* 0x000fe40004f41270 */
[----:B------:R-:W-:Y:S01]  /*ac50*/  ISETP.LT.AND P1, PT, R22, c[0x0][0x178], !P1 ;  /* 0x00005e0016007a0c */ /* 0x000fe20004f21270 */
[----:B------:R2:W-:Y:S01]  /*ac60*/  @P4 STG.E.U16 [R24.64], R17 ;  /* 0x0000001118004986 */ /* 0x0005e2000c101504 */
[----:B------:R-:W-:Y:S02]  /*ac70*/  ISETP.LT.AND P4, PT, R26, c[0x0][0x178], !P3 ;  /* 0x00005e001a007a0c */ /* 0x000fe40005f81270 */
[----:B------:R-:W-:Y:S01]  /*ac80*/  ISETP.GE.AND P0, PT, R0, c[0x0][0x17c], PT ;  /* 0x00005f0000007a0c */ /* 0x000fe20003f06270 */
[----:B0-----:R-:W-:Y:S01]  /*ac90*/  IMAD.WIDE R6, R12, 0x2, R2 ;  /* 0x000000020c067825 */ /* 0x001fe200078e0202 */
[----:B------:R-:W-:-:S02]  /*aca0*/  IADD3 R0, R16, 0xf, RZ ;  /* 0x0000000f10007810 */ /* 0x000fc40007ffe0ff */
[----:B------:R-:W-:Y:S01]  /*acb0*/  PRMT R12, R19, 0x7632, R12 ;  /* 0x00007632130c7816 */ /* 0x000fe2000000000c */
[C---:B-1----:R-:W-:Y:S01]  /*acc0*/  IMAD.WIDE R8, R11.reuse, 0x2, R4 ;  /* 0x000000020b087825 */ /* 0x042fe200078e0204 */
[----:B------:R0:W-:Y:S03]  /*acd0*/  @P5 STG.E.U16 [R6.64], R19 ;  /* 0x0000001306005986 */ /* 0x0001e6000c101504 */
[----:B------:R-:W-:Y:S01]  /*ace0*/  IMAD.WIDE R10, R11, 0x2, R2 ;  /* 0x000000020b0a7825 */ /* 0x000fe200078e0202 */
[----:B------:R1:W-:Y:S03]  /*acf0*/  @P2 STG.E.U16 [R8.64], R18 ;  /* 0x0000001208002986 */ /* 0x0003e6000c101504 */
[----:B--2---:R-:W-:Y:S01]  /*ad00*/  IMAD.WIDE R16, R27, 0x2, R4 ;  /* 0x000000021b107825 */ /* 0x004fe200078e0204 */
[----:B------:R2:W-:Y:S01]  /*ad10*/  @P1 STG.E.U16 [R10.64], R12 ;  /* 0x0000000c0a001986 */ /* 0x0005e2000c101504 */
[----:B------:R-:W-:-:S02]  /*ad20*/  ISETP.LT.AND P3, PT, R22, c[0x0][0x178], !P3 ;  /* 0x00005e0016007a0c */ /* 0x000fc40005f61270 */
[----:B------:R-:W-:Y:S01]  /*ad30*/  IADD3 R25, R27, c[0x0][0x198], RZ ;  /* 0x000066001b197a10 */ /* 0x000fe20007ffe0ff */
[----:B------:R3:W-:Y:S01]  /*ad40*/  @P4 STG.E.U16 [R16.64], R13 ;  /* 0x0000000d10004986 */ /* 0x0007e2000c101504 */
[----:B------:R-:W-:Y:S02]  /*ad50*/  ISETP.GE.AND P5, PT, R0, c[0x0][0x17c], PT ;  /* 0x00005f0000007a0c */ /* 0x000fe40003fa6270 */
[----:B------:R-:W-:Y:S02]  /*ad60*/  ISETP.LT.AND P4, PT, R26, c[0x0][0x178], !P6 ;  /* 0x00005e001a007a0c */ /* 0x000fe40007781270 */
[----:B------:R-:W-:Y:S02]  /*ad70*/  ISETP.LT.AND P6, PT, R22, c[0x0][0x178], !P6 ;  /* 0x00005e0016007a0c */ /* 0x000fe400077c1270 */
[----:B------:R-:W-:Y:S02]  /*ad80*/  ISETP.LT.AND P2, PT, R26, c[0x0][0x178], !P0 ;  /* 0x00005e001a007a0c */ /* 0x000fe40004741270 */
[----:B------:R-:W-:-:S02]  /*ad90*/  ISETP.LT.AND P0, PT, R22, c[0x0][0x178], !P0 ;  /* 0x00005e0016007a0c */ /* 0x000fc40004701270 */
[----:B0-----:R-:W-:Y:S02]  /*ada0*/  IADD3 R19, R25, c[0x0][0x198], RZ ;  /* 0x0000660019137a10 */ /* 0x001fe40007ffe0ff */
[----:B------:R-:W-:Y:S01]  /*adb0*/  ISETP.LT.AND P1, PT, R26, c[0x0][0x178], !P5 ;  /* 0x00005e001a007a0c */ /* 0x000fe20006f21270 */
[----:B------:R-:W-:Y:S01]  /*adc0*/  IMAD.WIDE R6, R27, 0x2, R2 ;  /* 0x000000021b067825 */ /* 0x000fe200078e0202 */
[----:B------:R-:W-:Y:S02]  /*add0*/  ISETP.LT.AND P5, PT, R22, c[0x0][0x178], !P5 ;  /* 0x00005e0016007a0c */ /* 0x000fe40006fa1270 */
[----:B------:R-:W-:Y:S01]  /*ade0*/  IADD3 R27, R19, c[0x0][0x198], RZ ;  /* 0x00006600131b7a10 */ /* 0x000fe20007ffe0ff */
[----:B-1----:R-:W-:Y:S01]  /*adf0*/  IMAD.WIDE R8, R25, 0x2, R4 ;  /* 0x0000000219087825 */ /* 0x002fe200078e0204 */
[----:B------:R-:W-:Y:S02]  /*ae00*/  PRMT R0, R13, 0x7632, R0 ;  /* 0x000076320d007816 */ /* 0x000fe40000000000 */
[----:B------:R-:W-:Y:S01]  /*ae10*/  PRMT R14, R15, 0x7632, R14 ;  /* 0x000076320f0e7816 */ /* 0x000fe2000000000e */
[----:B--2---:R-:W-:Y:S01]  /*ae20*/  IMAD.WIDE R10, R25, 0x2, R2 ;  /* 0x00000002190a7825 */ /* 0x004fe200078e0202 */
[----:B------:R0:W-:Y:S03]  /*ae30*/  @P3 STG.E.U16 [R6.64], R15 ;  /* 0x0000000f06003986 */ /* 0x0001e6000c101504 */
[C---:B---3--:R-:W-:Y:S01]  /*ae40*/  IMAD.WIDE R12, R19.reuse, 0x2, R4 ;  /* 0x00000002130c7825 */ /* 0x048fe200078e0204 */
[----:B------:R1:W-:Y:S03]  /*ae50*/  @P4 STG.E.U16 [R8.64], R0 ;  /* 0x0000000008004986 */ /* 0x0003e6000c101504 */
[----:B------:R-:W-:Y:S01]  /*ae60*/  IMAD.WIDE R16, R19, 0x2, R2 ;  /* 0x0000000213107825 */ /* 0x000fe200078e0202 */
[----:B------:R1:W-:Y:S03]  /*ae70*/  @P6 STG.E.U16 [R10.64], R14 ;  /* 0x0000000e0a006986 */ /* 0x0003e6000c101504 */
[----:B------:R-:W-:Y:S01]  /*ae80*/  IMAD.WIDE R4, R27, 0x2, R4 ;  /* 0x000000021b047825 */ /* 0x000fe200078e0204 */
[----:B0-----:R-:W-:Y:S01]  /*ae90*/  PRMT R7, R21, 0x7632, R7 ;  /* 0x0000763215077816 */ /* 0x001fe20000000007 */
[----:B------:R1:W-:Y:S04]  /*aea0*/  @P2 STG.E.U16 [R12.64], R21 ;  /* 0x000000150c002986 */ /* 0x0003e8000c101504 */
[----:B------:R1:W-:Y:S01]  /*aeb0*/  @P0 STG.E.U16 [R16.64], R23 ;  /* 0x0000001710000986 */ /* 0x0003e2000c101504 */
[----:B------:R-:W-:-:S03]  /*aec0*/  IMAD.WIDE R2, R27, 0x2, R2 ;  /* 0x000000021b027825 */ /* 0x000fc600078e0202 */
[----:B------:R1:W-:Y:S01]  /*aed0*/  @P1 STG.E.U16 [R4.64], R7 ;  /* 0x0000000704001986 */ /* 0x0003e2000c101504 */
[----:B------:R-:W-:Y:S05]  /*aee0*/  @!P5 EXIT ;  /* 0x000000000000d94d */ /* 0x000fea0003800000 */
[----:B-1----:R-:W-:-:S05]  /*aef0*/  PRMT R23, R23, 0x7632, R23 ;  /* 0x0000763217177816 */ /* 0x002fca0000000017 */
[----:B------:R-:W-:Y:S01]  /*af00*/  STG.E.U16 [R2.64], R23 ;  /* 0x0000001702007986 */ /* 0x000fe2000c101504 */
[----:B------:R-:W-:Y:S05]  /*af10*/  EXIT ;  /* 0x000000000000794d */ /* 0x000fea0003800000 */
.L_x_4:
[----:B------:R-:W-:-:S00]  /*af20*/  BRA `(.L_x_4) ;  /* 0xfffffff000007947 */ /* 0x000fc0000383ffff */
[----:B------:R-:W-:-:S00]  /*af30*/  NOP ;  /* 0x0000000000007918 */ /* 0x000fc00000000000 */
        /* <DEDUP_REMOVED lines=12> */
.L_x_5:


//--------------------- .nv.shared.matmul_kernel  --------------------------
	.section	.nv.shared.matmul_kernel,"aw",@nobits
	.sectionflags	@""
	.align	16
